//
// Generated by NVIDIA NVVM Compiler
//
// Compiler Build ID: CL-36424714
// Cuda compilation tools, release 13.0, V13.0.88
// Based on NVVM 20.0.0
//

.version 9.0
.target sm_100
.address_size 64

	// .globl	_Z13step_1_kernelPfS_PiS_S0_S0_iii
// _ZZ13step_1_kernelPfS_PiS_S0_S0_iiiE12blockChanges has been demoted
.extern .shared .align 16 .b8 sharedBuffer[];

.visible .entry _Z13step_1_kernelPfS_PiS_S0_S0_iii(
	.param .u64 .ptr .align 1 _Z13step_1_kernelPfS_PiS_S0_S0_iii_param_0,
	.param .u64 .ptr .align 1 _Z13step_1_kernelPfS_PiS_S0_S0_iii_param_1,
	.param .u64 .ptr .align 1 _Z13step_1_kernelPfS_PiS_S0_S0_iii_param_2,
	.param .u64 .ptr .align 1 _Z13step_1_kernelPfS_PiS_S0_S0_iii_param_3,
	.param .u64 .ptr .align 1 _Z13step_1_kernelPfS_PiS_S0_S0_iii_param_4,
	.param .u64 .ptr .align 1 _Z13step_1_kernelPfS_PiS_S0_S0_iii_param_5,
	.param .u32 _Z13step_1_kernelPfS_PiS_S0_S0_iii_param_6,
	.param .u32 _Z13step_1_kernelPfS_PiS_S0_S0_iii_param_7,
	.param .u32 _Z13step_1_kernelPfS_PiS_S0_S0_iii_param_8
)
{
	.reg .pred 	%p<68>;
	.reg .b32 	%r<328>;
	.reg .b32 	%f<253>;
	.reg .b64 	%rd<78>;
	// demoted variable
	.shared .align 4 .u32 _ZZ13step_1_kernelPfS_PiS_S0_S0_iiiE12blockChanges;
	ld.param.u64 	%rd10, [_Z13step_1_kernelPfS_PiS_S0_S0_iii_param_0];
	ld.param.u64 	%rd14, [_Z13step_1_kernelPfS_PiS_S0_S0_iii_param_1];
	ld.param.u64 	%rd15, [_Z13step_1_kernelPfS_PiS_S0_S0_iii_param_2];
	ld.param.u32 	%r108, [_Z13step_1_kernelPfS_PiS_S0_S0_iii_param_6];
	ld.param.u32 	%r109, [_Z13step_1_kernelPfS_PiS_S0_S0_iii_param_7];
	ld.param.u32 	%r110, [_Z13step_1_kernelPfS_PiS_S0_S0_iii_param_8];
	cvta.to.global.u64 	%rd1, %rd14;
	cvta.to.global.u64 	%rd2, %rd15;
	mov.u32 	%r111, %tid.x;
	mov.u32 	%r112, %tid.y;
	mov.u32 	%r113, %ntid.x;
	mad.lo.s32 	%r1, %r112, %r113, %r111;
	mov.u32 	%r114, %ntid.y;
	mul.lo.s32 	%r2, %r113, %r114;
	mov.u32 	%r115, %ctaid.x;
	mad.lo.s32 	%r3, %r2, %r115, %r1;
	mul.lo.s32 	%r4, %r110, %r109;
	shl.b32 	%r116, %r4, 2;
	mov.u32 	%r117, sharedBuffer;
	add.s32 	%r5, %r117, %r116;
	setp.ge.s32 	%p1, %r1, %r4;
	@%p1 bra 	$L__BB0_9;
	add.s32 	%r118, %r1, %r2;
	max.u32 	%r119, %r4, %r118;
	setp.lt.u32 	%p2, %r118, %r4;
	selp.u32 	%r120, 1, 0, %p2;
	add.s32 	%r121, %r118, %r120;
	sub.s32 	%r122, %r119, %r121;
	div.u32 	%r123, %r122, %r2;
	add.s32 	%r6, %r123, %r120;
	add.s32 	%r124, %r6, 1;
	and.b32  	%r7, %r124, 3;
	and.b32  	%r8, %r6, 3;
	setp.eq.s32 	%p3, %r8, 3;
	mov.u32 	%r287, %r1;
	@%p3 bra 	$L__BB0_4;
	mov.b32 	%r286, 0;
	mov.u32 	%r287, %r1;
$L__BB0_3:
	.pragma "nounroll";
	mul.wide.u32 	%rd16, %r287, 4;
	add.s64 	%rd17, %rd1, %rd16;
	ld.global.f32 	%f22, [%rd17];
	shl.b32 	%r126, %r287, 2;
	add.s32 	%r128, %r117, %r126;
	st.shared.f32 	[%r128], %f22;
	add.s32 	%r287, %r287, %r2;
	add.s32 	%r286, %r286, 1;
	setp.ne.s32 	%p4, %r286, %r7;
	@%p4 bra 	$L__BB0_3;
$L__BB0_4:
	setp.lt.u32 	%p5, %r6, 3;
	@%p5 bra 	$L__BB0_5;
	bra.uni 	$L__BB0_84;
$L__BB0_5:
	setp.eq.s32 	%p7, %r8, 3;
	mov.u32 	%r290, %r1;
	@%p7 bra 	$L__BB0_8;
	mov.b32 	%r289, 0;
	mov.u32 	%r290, %r1;
$L__BB0_7:
	.pragma "nounroll";
	shl.b32 	%r140, %r290, 2;
	add.s32 	%r141, %r5, %r140;
	mov.b32 	%r142, 0;
	st.shared.u32 	[%r141], %r142;
	add.s32 	%r290, %r290, %r2;
	add.s32 	%r289, %r289, 1;
	setp.ne.s32 	%p8, %r289, %r7;
	@%p8 bra 	$L__BB0_7;
$L__BB0_8:
	setp.lt.u32 	%p9, %r6, 3;
	@%p9 bra 	$L__BB0_9;
	bra.uni 	$L__BB0_85;
$L__BB0_9:
	add.s32 	%r21, %r5, %r116;
	setp.ge.s32 	%p11, %r1, %r110;
	@%p11 bra 	$L__BB0_15;
	add.s32 	%r151, %r1, %r2;
	max.u32 	%r152, %r110, %r151;
	setp.lt.u32 	%p12, %r151, %r110;
	selp.u32 	%r153, 1, 0, %p12;
	add.s32 	%r154, %r151, %r153;
	sub.s32 	%r155, %r152, %r154;
	div.u32 	%r156, %r155, %r2;
	add.s32 	%r22, %r156, %r153;
	and.b32  	%r157, %r22, 3;
	setp.eq.s32 	%p13, %r157, 3;
	mov.u32 	%r294, %r1;
	@%p13 bra 	$L__BB0_13;
	add.s32 	%r159, %r22, 1;
	and.b32  	%r23, %r159, 3;
	mov.b32 	%r293, 0;
	mov.u32 	%r294, %r1;
$L__BB0_12:
	.pragma "nounroll";
	shl.b32 	%r160, %r294, 2;
	add.s32 	%r161, %r21, %r160;
	mov.b32 	%r162, 0;
	st.shared.u32 	[%r161], %r162;
	add.s32 	%r294, %r294, %r2;
	add.s32 	%r293, %r293, 1;
	setp.ne.s32 	%p14, %r293, %r23;
	@%p14 bra 	$L__BB0_12;
$L__BB0_13:
	setp.lt.u32 	%p15, %r22, 3;
	@%p15 bra 	$L__BB0_15;
$L__BB0_14:
	shl.b32 	%r163, %r294, 2;
	add.s32 	%r164, %r21, %r163;
	mov.b32 	%r165, 0;
	st.shared.u32 	[%r164], %r165;
	shl.b32 	%r166, %r2, 2;
	add.s32 	%r167, %r164, %r166;
	st.shared.u32 	[%r167], %r165;
	add.s32 	%r168, %r167, %r166;
	st.shared.u32 	[%r168], %r165;
	add.s32 	%r169, %r168, %r166;
	st.shared.u32 	[%r169], %r165;
	add.s32 	%r294, %r166, %r294;
	setp.lt.s32 	%p16, %r294, %r110;
	@%p16 bra 	$L__BB0_14;
$L__BB0_15:
	setp.ne.s32 	%p17, %r1, 0;
	@%p17 bra 	$L__BB0_17;
	mov.b32 	%r170, 0;
	st.shared.u32 	[_ZZ13step_1_kernelPfS_PiS_S0_S0_iiiE12blockChanges], %r170;
$L__BB0_17:
	bar.sync 	0;
	setp.ge.s32 	%p18, %r3, %r108;
	@%p18 bra 	$L__BB0_56;
	mul.lo.s32 	%r172, %r109, %r3;
	cvta.to.global.u64 	%rd26, %rd10;
	mul.wide.s32 	%rd27, %r172, 4;
	add.s64 	%rd3, %rd26, %rd27;
	setp.lt.s32 	%p19, %r110, 1;
	mov.b32 	%r311, 0;
	@%p19 bra 	$L__BB0_41;
	setp.lt.s32 	%p20, %r109, 1;
	@%p20 bra 	$L__BB0_35;
	and.b32  	%r33, %r109, 15;
	and.b32  	%r34, %r109, 7;
	and.b32  	%r35, %r109, 2147483632;
	and.b32  	%r36, %r109, 3;
	mov.f32 	%f241, 0f7F7FFFFF;
	mov.b32 	%r297, 0;
	mov.u32 	%r311, %r297;
$L__BB0_21:
	setp.lt.u32 	%p27, %r109, 16;
	mul.lo.s32 	%r39, %r297, %r109;
	mov.f32 	%f249, 0f00000000;
	mov.b32 	%r301, 0;
	@%p27 bra 	$L__BB0_24;
	mov.f32 	%f249, 0f00000000;
	mov.b32 	%r299, 0;
$L__BB0_23:
	.pragma "nounroll";
	mul.wide.u32 	%rd28, %r299, 4;
	add.s64 	%rd29, %rd3, %rd28;
	ld.global.f32 	%f33, [%rd29];
	add.s32 	%r180, %r299, %r39;
	shl.b32 	%r181, %r180, 2;
	add.s32 	%r183, %r117, %r181;
	ld.shared.f32 	%f34, [%r183];
	sub.f32 	%f35, %f33, %f34;
	fma.rn.f32 	%f36, %f35, %f35, %f249;
	ld.global.f32 	%f37, [%rd29+4];
	ld.shared.f32 	%f38, [%r183+4];
	sub.f32 	%f39, %f37, %f38;
	fma.rn.f32 	%f40, %f39, %f39, %f36;
	ld.global.f32 	%f41, [%rd29+8];
	ld.shared.f32 	%f42, [%r183+8];
	sub.f32 	%f43, %f41, %f42;
	fma.rn.f32 	%f44, %f43, %f43, %f40;
	ld.global.f32 	%f45, [%rd29+12];
	ld.shared.f32 	%f46, [%r183+12];
	sub.f32 	%f47, %f45, %f46;
	fma.rn.f32 	%f48, %f47, %f47, %f44;
	ld.global.f32 	%f49, [%rd29+16];
	ld.shared.f32 	%f50, [%r183+16];
	sub.f32 	%f51, %f49, %f50;
	fma.rn.f32 	%f52, %f51, %f51, %f48;
	ld.global.f32 	%f53, [%rd29+20];
	ld.shared.f32 	%f54, [%r183+20];
	sub.f32 	%f55, %f53, %f54;
	fma.rn.f32 	%f56, %f55, %f55, %f52;
	ld.global.f32 	%f57, [%rd29+24];
	ld.shared.f32 	%f58, [%r183+24];
	sub.f32 	%f59, %f57, %f58;
	fma.rn.f32 	%f60, %f59, %f59, %f56;
	ld.global.f32 	%f61, [%rd29+28];
	ld.shared.f32 	%f62, [%r183+28];
	sub.f32 	%f63, %f61, %f62;
	fma.rn.f32 	%f64, %f63, %f63, %f60;
	ld.global.f32 	%f65, [%rd29+32];
	ld.shared.f32 	%f66, [%r183+32];
	sub.f32 	%f67, %f65, %f66;
	fma.rn.f32 	%f68, %f67, %f67, %f64;
	ld.global.f32 	%f69, [%rd29+36];
	ld.shared.f32 	%f70, [%r183+36];
	sub.f32 	%f71, %f69, %f70;
	fma.rn.f32 	%f72, %f71, %f71, %f68;
	ld.global.f32 	%f73, [%rd29+40];
	ld.shared.f32 	%f74, [%r183+40];
	sub.f32 	%f75, %f73, %f74;
	fma.rn.f32 	%f76, %f75, %f75, %f72;
	ld.global.f32 	%f77, [%rd29+44];
	ld.shared.f32 	%f78, [%r183+44];
	sub.f32 	%f79, %f77, %f78;
	fma.rn.f32 	%f80, %f79, %f79, %f76;
	ld.global.f32 	%f81, [%rd29+48];
	ld.shared.f32 	%f82, [%r183+48];
	sub.f32 	%f83, %f81, %f82;
	fma.rn.f32 	%f84, %f83, %f83, %f80;
	ld.global.f32 	%f85, [%rd29+52];
	ld.shared.f32 	%f86, [%r183+52];
	sub.f32 	%f87, %f85, %f86;
	fma.rn.f32 	%f88, %f87, %f87, %f84;
	ld.global.f32 	%f89, [%rd29+56];
	ld.shared.f32 	%f90, [%r183+56];
	sub.f32 	%f91, %f89, %f90;
	fma.rn.f32 	%f92, %f91, %f91, %f88;
	ld.global.f32 	%f93, [%rd29+60];
	ld.shared.f32 	%f94, [%r183+60];
	sub.f32 	%f95, %f93, %f94;
	fma.rn.f32 	%f249, %f95, %f95, %f92;
	add.s32 	%r299, %r299, 16;
	setp.ne.s32 	%p28, %r299, %r35;
	mov.u32 	%r301, %r35;
	@%p28 bra 	$L__BB0_23;
$L__BB0_24:
	setp.eq.s32 	%p29, %r33, 0;
	@%p29 bra 	$L__BB0_34;
	add.s32 	%r184, %r33, -1;
	setp.lt.u32 	%p30, %r184, 7;
	@%p30 bra 	$L__BB0_27;
	mul.wide.u32 	%rd30, %r301, 4;
	add.s64 	%rd31, %rd3, %rd30;
	ld.global.f32 	%f97, [%rd31];
	add.s32 	%r185, %r301, %r39;
	shl.b32 	%r186, %r185, 2;
	add.s32 	%r188, %r117, %r186;
	ld.shared.f32 	%f98, [%r188];
	sub.f32 	%f99, %f97, %f98;
	fma.rn.f32 	%f100, %f99, %f99, %f249;
	ld.global.f32 	%f101, [%rd31+4];
	ld.shared.f32 	%f102, [%r188+4];
	sub.f32 	%f103, %f101, %f102;
	fma.rn.f32 	%f104, %f103, %f103, %f100;
	ld.global.f32 	%f105, [%rd31+8];
	ld.shared.f32 	%f106, [%r188+8];
	sub.f32 	%f107, %f105, %f106;
	fma.rn.f32 	%f108, %f107, %f107, %f104;
	ld.global.f32 	%f109, [%rd31+12];
	ld.shared.f32 	%f110, [%r188+12];
	sub.f32 	%f111, %f109, %f110;
	fma.rn.f32 	%f112, %f111, %f111, %f108;
	ld.global.f32 	%f113, [%rd31+16];
	ld.shared.f32 	%f114, [%r188+16];
	sub.f32 	%f115, %f113, %f114;
	fma.rn.f32 	%f116, %f115, %f115, %f112;
	ld.global.f32 	%f117, [%rd31+20];
	ld.shared.f32 	%f118, [%r188+20];
	sub.f32 	%f119, %f117, %f118;
	fma.rn.f32 	%f120, %f119, %f119, %f116;
	ld.global.f32 	%f121, [%rd31+24];
	ld.shared.f32 	%f122, [%r188+24];
	sub.f32 	%f123, %f121, %f122;
	fma.rn.f32 	%f124, %f123, %f123, %f120;
	ld.global.f32 	%f125, [%rd31+28];
	ld.shared.f32 	%f126, [%r188+28];
	sub.f32 	%f127, %f125, %f126;
	fma.rn.f32 	%f249, %f127, %f127, %f124;
	add.s32 	%r301, %r301, 8;
$L__BB0_27:
	setp.eq.s32 	%p31, %r34, 0;
	@%p31 bra 	$L__BB0_34;
	add.s32 	%r189, %r34, -1;
	setp.lt.u32 	%p32, %r189, 3;
	@%p32 bra 	$L__BB0_30;
	mul.wide.u32 	%rd32, %r301, 4;
	add.s64 	%rd33, %rd3, %rd32;
	ld.global.f32 	%f129, [%rd33];
	add.s32 	%r190, %r301, %r39;
	shl.b32 	%r191, %r190, 2;
	add.s32 	%r193, %r117, %r191;
	ld.shared.f32 	%f130, [%r193];
	sub.f32 	%f131, %f129, %f130;
	fma.rn.f32 	%f132, %f131, %f131, %f249;
	ld.global.f32 	%f133, [%rd33+4];
	ld.shared.f32 	%f134, [%r193+4];
	sub.f32 	%f135, %f133, %f134;
	fma.rn.f32 	%f136, %f135, %f135, %f132;
	ld.global.f32 	%f137, [%rd33+8];
	ld.shared.f32 	%f138, [%r193+8];
	sub.f32 	%f139, %f137, %f138;
	fma.rn.f32 	%f140, %f139, %f139, %f136;
	ld.global.f32 	%f141, [%rd33+12];
	ld.shared.f32 	%f142, [%r193+12];
	sub.f32 	%f143, %f141, %f142;
	fma.rn.f32 	%f249, %f143, %f143, %f140;
	add.s32 	%r301, %r301, 4;
$L__BB0_30:
	setp.eq.s32 	%p33, %r36, 0;
	@%p33 bra 	$L__BB0_34;
	setp.eq.s32 	%p34, %r36, 1;
	mul.wide.u32 	%rd34, %r301, 4;
	add.s64 	%rd4, %rd3, %rd34;
	ld.global.f32 	%f144, [%rd4];
	add.s32 	%r194, %r301, %r39;
	shl.b32 	%r195, %r194, 2;
	add.s32 	%r47, %r117, %r195;
	ld.shared.f32 	%f145, [%r47];
	sub.f32 	%f146, %f144, %f145;
	fma.rn.f32 	%f249, %f146, %f146, %f249;
	@%p34 bra 	$L__BB0_34;
	setp.eq.s32 	%p35, %r36, 2;
	ld.global.f32 	%f147, [%rd4+4];
	ld.shared.f32 	%f148, [%r47+4];
	sub.f32 	%f149, %f147, %f148;
	fma.rn.f32 	%f249, %f149, %f149, %f249;
	@%p35 bra 	$L__BB0_34;
	ld.global.f32 	%f150, [%rd4+8];
	ld.shared.f32 	%f151, [%r47+8];
	sub.f32 	%f152, %f150, %f151;
	fma.rn.f32 	%f249, %f152, %f152, %f249;
$L__BB0_34:
	setp.lt.f32 	%p36, %f249, %f241;
	selp.b32 	%r311, %r297, %r311, %p36;
	selp.f32 	%f241, %f249, %f241, %p36;
	add.s32 	%r297, %r297, 1;
	setp.eq.s32 	%p37, %r297, %r110;
	@%p37 bra 	$L__BB0_41;
	bra.uni 	$L__BB0_21;
$L__BB0_35:
	and.b32  	%r50, %r110, 3;
	setp.lt.u32 	%p21, %r110, 4;
	mov.f32 	%f251, 0f7F7FFFFF;
	mov.b32 	%r308, 0;
	mov.u32 	%r311, %r308;
	@%p21 bra 	$L__BB0_38;
	and.b32  	%r308, %r110, 2147483644;
	mov.f32 	%f251, 0f7F7FFFFF;
	mov.b32 	%r303, 0;
	mov.u32 	%r311, %r303;
$L__BB0_37:
	setp.gt.f32 	%p22, %f251, 0f00000000;
	selp.b32 	%r311, %r303, %r311, %p22;
	selp.f32 	%f251, 0f00000000, %f251, %p22;
	add.s32 	%r303, %r303, 4;
	setp.ne.s32 	%p23, %r303, %r308;
	@%p23 bra 	$L__BB0_37;
$L__BB0_38:
	setp.eq.s32 	%p24, %r50, 0;
	@%p24 bra 	$L__BB0_41;
	mov.b32 	%r310, 0;
$L__BB0_40:
	.pragma "nounroll";
	setp.gt.f32 	%p25, %f251, 0f00000000;
	selp.b32 	%r311, %r308, %r311, %p25;
	selp.f32 	%f251, 0f00000000, %f251, %p25;
	add.s32 	%r308, %r308, 1;
	add.s32 	%r310, %r310, 1;
	setp.ne.s32 	%p26, %r310, %r50;
	@%p26 bra 	$L__BB0_40;
$L__BB0_41:
	ld.param.u64 	%rd75, [_Z13step_1_kernelPfS_PiS_S0_S0_iii_param_4];
	cvta.to.global.u64 	%rd35, %rd75;
	mul.wide.s32 	%rd36, %r3, 4;
	add.s64 	%rd5, %rd35, %rd36;
	ld.global.u32 	%r197, [%rd5];
	add.s32 	%r198, %r197, -1;
	setp.eq.s32 	%p38, %r198, %r311;
	@%p38 bra 	$L__BB0_43;
	atom.shared.add.u32 	%r199, [_ZZ13step_1_kernelPfS_PiS_S0_S0_iiiE12blockChanges], 1;
$L__BB0_43:
	add.s32 	%r200, %r311, 1;
	st.global.u32 	[%rd5], %r200;
	shl.b32 	%r201, %r311, 2;
	add.s32 	%r202, %r21, %r201;
	atom.shared.add.u32 	%r203, [%r202], 1;
	setp.lt.s32 	%p39, %r109, 1;
	@%p39 bra 	$L__BB0_56;
	mul.lo.s32 	%r66, %r311, %r109;
	setp.lt.u32 	%p40, %r109, 16;
	mov.b32 	%r314, 0;
	@%p40 bra 	$L__BB0_47;
	mov.b32 	%r312, 0;
	and.b32  	%r314, %r109, 2147483632;
$L__BB0_46:
	.pragma "nounroll";
	add.s32 	%r206, %r312, %r66;
	shl.b32 	%r207, %r206, 2;
	add.s32 	%r208, %r5, %r207;
	mul.wide.u32 	%rd37, %r312, 4;
	add.s64 	%rd38, %rd3, %rd37;
	ld.global.f32 	%f153, [%rd38];
	atom.shared.add.f32 	%f154, [%r208], %f153;
	ld.global.f32 	%f155, [%rd38+4];
	atom.shared.add.f32 	%f156, [%r208+4], %f155;
	ld.global.f32 	%f157, [%rd38+8];
	atom.shared.add.f32 	%f158, [%r208+8], %f157;
	ld.global.f32 	%f159, [%rd38+12];
	atom.shared.add.f32 	%f160, [%r208+12], %f159;
	ld.global.f32 	%f161, [%rd38+16];
	atom.shared.add.f32 	%f162, [%r208+16], %f161;
	ld.global.f32 	%f163, [%rd38+20];
	atom.shared.add.f32 	%f164, [%r208+20], %f163;
	ld.global.f32 	%f165, [%rd38+24];
	atom.shared.add.f32 	%f166, [%r208+24], %f165;
	ld.global.f32 	%f167, [%rd38+28];
	atom.shared.add.f32 	%f168, [%r208+28], %f167;
	ld.global.f32 	%f169, [%rd38+32];
	atom.shared.add.f32 	%f170, [%r208+32], %f169;
	ld.global.f32 	%f171, [%rd38+36];
	atom.shared.add.f32 	%f172, [%r208+36], %f171;
	ld.global.f32 	%f173, [%rd38+40];
	atom.shared.add.f32 	%f174, [%r208+40], %f173;
	ld.global.f32 	%f175, [%rd38+44];
	atom.shared.add.f32 	%f176, [%r208+44], %f175;
	ld.global.f32 	%f177, [%rd38+48];
	atom.shared.add.f32 	%f178, [%r208+48], %f177;
	ld.global.f32 	%f179, [%rd38+52];
	atom.shared.add.f32 	%f180, [%r208+52], %f179;
	ld.global.f32 	%f181, [%rd38+56];
	atom.shared.add.f32 	%f182, [%r208+56], %f181;
	ld.global.f32 	%f183, [%rd38+60];
	atom.shared.add.f32 	%f184, [%r208+60], %f183;
	add.s32 	%r312, %r312, 16;
	setp.ne.s32 	%p41, %r312, %r314;
	@%p41 bra 	$L__BB0_46;
$L__BB0_47:
	and.b32  	%r71, %r109, 15;
	setp.eq.s32 	%p42, %r71, 0;
	@%p42 bra 	$L__BB0_56;
	and.b32  	%r72, %r109, 7;
	setp.lt.u32 	%p43, %r71, 8;
	@%p43 bra 	$L__BB0_50;
	add.s32 	%r209, %r314, %r66;
	shl.b32 	%r210, %r209, 2;
	add.s32 	%r211, %r5, %r210;
	mul.wide.u32 	%rd39, %r314, 4;
	add.s64 	%rd40, %rd3, %rd39;
	ld.global.f32 	%f185, [%rd40];
	atom.shared.add.f32 	%f186, [%r211], %f185;
	ld.global.f32 	%f187, [%rd40+4];
	atom.shared.add.f32 	%f188, [%r211+4], %f187;
	ld.global.f32 	%f189, [%rd40+8];
	atom.shared.add.f32 	%f190, [%r211+8], %f189;
	ld.global.f32 	%f191, [%rd40+12];
	atom.shared.add.f32 	%f192, [%r211+12], %f191;
	ld.global.f32 	%f193, [%rd40+16];
	atom.shared.add.f32 	%f194, [%r211+16], %f193;
	ld.global.f32 	%f195, [%rd40+20];
	atom.shared.add.f32 	%f196, [%r211+20], %f195;
	ld.global.f32 	%f197, [%rd40+24];
	atom.shared.add.f32 	%f198, [%r211+24], %f197;
	ld.global.f32 	%f199, [%rd40+28];
	atom.shared.add.f32 	%f200, [%r211+28], %f199;
	add.s32 	%r314, %r314, 8;
$L__BB0_50:
	setp.eq.s32 	%p44, %r72, 0;
	@%p44 bra 	$L__BB0_56;
	and.b32  	%r75, %r109, 3;
	setp.lt.u32 	%p45, %r72, 4;
	@%p45 bra 	$L__BB0_53;
	add.s32 	%r212, %r314, %r66;
	shl.b32 	%r213, %r212, 2;
	add.s32 	%r214, %r5, %r213;
	mul.wide.u32 	%rd41, %r314, 4;
	add.s64 	%rd42, %rd3, %rd41;
	ld.global.f32 	%f201, [%rd42];
	atom.shared.add.f32 	%f202, [%r214], %f201;
	ld.global.f32 	%f203, [%rd42+4];
	atom.shared.add.f32 	%f204, [%r214+4], %f203;
	ld.global.f32 	%f205, [%rd42+8];
	atom.shared.add.f32 	%f206, [%r214+8], %f205;
	ld.global.f32 	%f207, [%rd42+12];
	atom.shared.add.f32 	%f208, [%r214+12], %f207;
	add.s32 	%r314, %r314, 4;
$L__BB0_53:
	setp.eq.s32 	%p46, %r75, 0;
	@%p46 bra 	$L__BB0_56;
	mov.b32 	%r317, 0;
$L__BB0_55:
	.pragma "nounroll";
	add.s32 	%r216, %r314, %r66;
	shl.b32 	%r217, %r216, 2;
	add.s32 	%r218, %r5, %r217;
	mul.wide.u32 	%rd43, %r314, 4;
	add.s64 	%rd44, %rd3, %rd43;
	ld.global.f32 	%f209, [%rd44];
	atom.shared.add.f32 	%f210, [%r218], %f209;
	add.s32 	%r314, %r314, 1;
	add.s32 	%r317, %r317, 1;
	setp.ne.s32 	%p47, %r317, %r75;
	@%p47 bra 	$L__BB0_55;
$L__BB0_56:
	setp.ne.s32 	%p48, %r1, 0;
	bar.sync 	0;
	@%p48 bra 	$L__BB0_83;
	ld.param.u64 	%rd76, [_Z13step_1_kernelPfS_PiS_S0_S0_iii_param_5];
	ld.shared.u32 	%r219, [_ZZ13step_1_kernelPfS_PiS_S0_S0_iiiE12blockChanges];
	cvta.to.global.u64 	%rd45, %rd76;
	atom.global.add.u32 	%r220, [%rd45], %r219;
	setp.lt.s32 	%p49, %r110, 1;
	@%p49 bra 	$L__BB0_83;
	setp.lt.s32 	%p50, %r109, 1;
	@%p50 bra 	$L__BB0_72;
	and.b32  	%r82, %r109, 7;
	and.b32  	%r83, %r109, 2147483640;
	neg.s32 	%r84, %r83;
	mov.b32 	%r318, 0;
$L__BB0_60:
	ld.param.u64 	%rd74, [_Z13step_1_kernelPfS_PiS_S0_S0_iii_param_3];
	cvta.to.global.u64 	%rd6, %rd74;
	setp.lt.u32 	%p59, %r109, 8;
	mul.wide.u32 	%rd54, %r318, 4;
	add.s64 	%rd55, %rd2, %rd54;
	shl.b32 	%r264, %r318, 2;
	add.s32 	%r265, %r21, %r264;
	ld.shared.u32 	%r266, [%r265];
	atom.global.add.u32 	%r267, [%rd55], %r266;
	mul.lo.s32 	%r86, %r318, %r109;
	mov.b32 	%r322, 0;
	@%p59 bra 	$L__BB0_63;
	mul.wide.u32 	%rd56, %r86, 4;
	add.s64 	%rd57, %rd6, %rd56;
	add.s64 	%rd77, %rd57, 16;
	shl.b32 	%r269, %r110, 2;
	add.s32 	%r270, %r269, %r264;
	mov.u32 	%r271, sharedBuffer;
	mad.lo.s32 	%r272, %r109, %r270, %r271;
	add.s32 	%r319, %r272, 16;
	mov.u32 	%r320, %r84;
$L__BB0_62:
	.pragma "nounroll";
	ld.shared.f32 	%f211, [%r319+-16];
	atom.global.add.f32 	%f212, [%rd77+-16], %f211;
	ld.shared.f32 	%f213, [%r319+-12];
	atom.global.add.f32 	%f214, [%rd77+-12], %f213;
	ld.shared.f32 	%f215, [%r319+-8];
	atom.global.add.f32 	%f216, [%rd77+-8], %f215;
	ld.shared.f32 	%f217, [%r319+-4];
	atom.global.add.f32 	%f218, [%rd77+-4], %f217;
	ld.shared.f32 	%f219, [%r319];
	atom.global.add.f32 	%f220, [%rd77], %f219;
	ld.shared.f32 	%f221, [%r319+4];
	atom.global.add.f32 	%f222, [%rd77+4], %f221;
	ld.shared.f32 	%f223, [%r319+8];
	atom.global.add.f32 	%f224, [%rd77+8], %f223;
	ld.shared.f32 	%f225, [%r319+12];
	atom.global.add.f32 	%f226, [%rd77+12], %f225;
	add.s32 	%r320, %r320, 8;
	add.s64 	%rd77, %rd77, 32;
	add.s32 	%r319, %r319, 32;
	setp.ne.s32 	%p60, %r320, 0;
	mov.u32 	%r322, %r83;
	@%p60 bra 	$L__BB0_62;
$L__BB0_63:
	setp.eq.s32 	%p61, %r82, 0;
	@%p61 bra 	$L__BB0_71;
	add.s32 	%r273, %r82, -1;
	setp.lt.u32 	%p62, %r273, 3;
	@%p62 bra 	$L__BB0_66;
	add.s32 	%r274, %r322, %r86;
	mul.wide.u32 	%rd58, %r274, 4;
	add.s64 	%rd59, %rd6, %rd58;
	shl.b32 	%r275, %r274, 2;
	add.s32 	%r276, %r5, %r275;
	ld.shared.f32 	%f227, [%r276];
	atom.global.add.f32 	%f228, [%rd59], %f227;
	cvt.u64.u32 	%rd60, %r86;
	cvt.u64.u32 	%rd61, %r322;
	add.s64 	%rd62, %rd61, %rd60;
	shl.b64 	%rd63, %rd62, 2;
	add.s64 	%rd64, %rd6, %rd63;
	ld.shared.f32 	%f229, [%r276+4];
	atom.global.add.f32 	%f230, [%rd64+4], %f229;
	ld.shared.f32 	%f231, [%r276+8];
	atom.global.add.f32 	%f232, [%rd64+8], %f231;
	ld.shared.f32 	%f233, [%r276+12];
	atom.global.add.f32 	%f234, [%rd64+12], %f233;
	add.s32 	%r322, %r322, 4;
$L__BB0_66:
	and.b32  	%r277, %r109, 3;
	setp.eq.s32 	%p63, %r277, 0;
	@%p63 bra 	$L__BB0_71;
	setp.eq.s32 	%p64, %r277, 1;
	@%p64 bra 	$L__BB0_69;
	add.s32 	%r278, %r322, %r86;
	mul.wide.u32 	%rd65, %r278, 4;
	add.s64 	%rd66, %rd6, %rd65;
	shl.b32 	%r279, %r278, 2;
	add.s32 	%r280, %r5, %r279;
	ld.shared.f32 	%f235, [%r280];
	atom.global.add.f32 	%f236, [%rd66], %f235;
	cvt.u64.u32 	%rd67, %r86;
	cvt.u64.u32 	%rd68, %r322;
	add.s64 	%rd69, %rd68, %rd67;
	shl.b64 	%rd70, %rd69, 2;
	add.s64 	%rd71, %rd6, %rd70;
	ld.shared.f32 	%f237, [%r280+4];
	atom.global.add.f32 	%f238, [%rd71+4], %f237;
	add.s32 	%r322, %r322, 2;
$L__BB0_69:
	and.b32  	%r281, %r109, 1;
	setp.eq.b32 	%p65, %r281, 1;
	not.pred 	%p66, %p65;
	@%p66 bra 	$L__BB0_71;
	add.s32 	%r282, %r322, %r86;
	mul.wide.u32 	%rd72, %r282, 4;
	add.s64 	%rd73, %rd6, %rd72;
	shl.b32 	%r283, %r282, 2;
	add.s32 	%r284, %r5, %r283;
	ld.shared.f32 	%f239, [%r284];
	atom.global.add.f32 	%f240, [%rd73], %f239;
$L__BB0_71:
	add.s32 	%r318, %r318, 1;
	setp.eq.s32 	%p67, %r318, %r110;
	@%p67 bra 	$L__BB0_83;
	bra.uni 	$L__BB0_60;
$L__BB0_72:
	and.b32  	%r98, %r110, 7;
	setp.lt.u32 	%p51, %r110, 8;
	mov.b32 	%r326, 0;
	@%p51 bra 	$L__BB0_75;
	and.b32  	%r326, %r110, 2147483640;
	mov.b32 	%r324, 0;
$L__BB0_74:
	.pragma "nounroll";
	mul.wide.u32 	%rd46, %r324, 4;
	add.s64 	%rd47, %rd2, %rd46;
	shl.b32 	%r223, %r324, 2;
	add.s32 	%r224, %r21, %r223;
	ld.shared.v2.u32 	{%r225, %r226}, [%r224];
	atom.global.add.u32 	%r227, [%rd47], %r225;
	atom.global.add.u32 	%r228, [%rd47+4], %r226;
	ld.shared.v2.u32 	{%r229, %r230}, [%r224+8];
	atom.global.add.u32 	%r231, [%rd47+8], %r229;
	atom.global.add.u32 	%r232, [%rd47+12], %r230;
	ld.shared.v2.u32 	{%r233, %r234}, [%r224+16];
	atom.global.add.u32 	%r235, [%rd47+16], %r233;
	atom.global.add.u32 	%r236, [%rd47+20], %r234;
	ld.shared.v2.u32 	{%r237, %r238}, [%r224+24];
	atom.global.add.u32 	%r239, [%rd47+24], %r237;
	atom.global.add.u32 	%r240, [%rd47+28], %r238;
	add.s32 	%r324, %r324, 8;
	setp.ne.s32 	%p52, %r324, %r326;
	@%p52 bra 	$L__BB0_74;
$L__BB0_75:
	setp.eq.s32 	%p53, %r98, 0;
	@%p53 bra 	$L__BB0_83;
	and.b32  	%r103, %r110, 3;
	setp.lt.u32 	%p54, %r98, 4;
	@%p54 bra 	$L__BB0_78;
	mul.wide.u32 	%rd48, %r326, 4;
	add.s64 	%rd49, %rd2, %rd48;
	shl.b32 	%r241, %r326, 2;
	add.s32 	%r242, %r21, %r241;
	ld.shared.u32 	%r243, [%r242];
	atom.global.add.u32 	%r244, [%rd49], %r243;
	ld.shared.u32 	%r245, [%r242+4];
	atom.global.add.u32 	%r246, [%rd49+4], %r245;
	ld.shared.u32 	%r247, [%r242+8];
	atom.global.add.u32 	%r248, [%rd49+8], %r247;
	ld.shared.u32 	%r249, [%r242+12];
	atom.global.add.u32 	%r250, [%rd49+12], %r249;
	add.s32 	%r326, %r326, 4;
$L__BB0_78:
	setp.eq.s32 	%p55, %r103, 0;
	@%p55 bra 	$L__BB0_83;
	setp.eq.s32 	%p56, %r103, 1;
	@%p56 bra 	$L__BB0_81;
	mul.wide.u32 	%rd50, %r326, 4;
	add.s64 	%rd51, %rd2, %rd50;
	shl.b32 	%r251, %r326, 2;
	add.s32 	%r252, %r21, %r251;
	ld.shared.u32 	%r253, [%r252];
	atom.global.add.u32 	%r254, [%rd51], %r253;
	ld.shared.u32 	%r255, [%r252+4];
	atom.global.add.u32 	%r256, [%rd51+4], %r255;
	add.s32 	%r326, %r326, 2;
$L__BB0_81:
	and.b32  	%r257, %r110, 1;
	setp.eq.b32 	%p57, %r257, 1;
	not.pred 	%p58, %p57;
	@%p58 bra 	$L__BB0_83;
	mul.wide.u32 	%rd52, %r326, 4;
	add.s64 	%rd53, %rd2, %rd52;
	shl.b32 	%r258, %r326, 2;
	add.s32 	%r259, %r21, %r258;
	ld.shared.u32 	%r260, [%r259];
	atom.global.add.u32 	%r261, [%rd53], %r260;
$L__BB0_83:
	ret;
$L__BB0_84:
	mul.wide.u32 	%rd18, %r287, 4;
	add.s64 	%rd19, %rd1, %rd18;
	ld.global.f32 	%f23, [%rd19];
	shl.b32 	%r129, %r287, 2;
	add.s32 	%r131, %r117, %r129;
	st.shared.f32 	[%r131], %f23;
	add.s32 	%r132, %r287, %r2;
	mul.wide.u32 	%rd20, %r132, 4;
	add.s64 	%rd21, %rd1, %rd20;
	ld.global.f32 	%f24, [%rd21];
	shl.b32 	%r133, %r2, 2;
	add.s32 	%r134, %r131, %r133;
	st.shared.f32 	[%r134], %f24;
	add.s32 	%r135, %r132, %r2;
	mul.wide.u32 	%rd22, %r135, 4;
	add.s64 	%rd23, %rd1, %rd22;
	ld.global.f32 	%f25, [%rd23];
	add.s32 	%r136, %r134, %r133;
	st.shared.f32 	[%r136], %f25;
	add.s32 	%r137, %r135, %r2;
	mul.wide.u32 	%rd24, %r137, 4;
	add.s64 	%rd25, %rd1, %rd24;
	ld.global.f32 	%f26, [%rd25];
	add.s32 	%r138, %r136, %r133;
	st.shared.f32 	[%r138], %f26;
	add.s32 	%r287, %r137, %r2;
	setp.lt.s32 	%p6, %r287, %r4;
	@%p6 bra 	$L__BB0_84;
	bra.uni 	$L__BB0_5;
$L__BB0_85:
	shl.b32 	%r143, %r290, 2;
	add.s32 	%r144, %r5, %r143;
	mov.b32 	%r145, 0;
	st.shared.u32 	[%r144], %r145;
	shl.b32 	%r146, %r2, 2;
	add.s32 	%r147, %r144, %r146;
	st.shared.u32 	[%r147], %r145;
	add.s32 	%r148, %r147, %r146;
	st.shared.u32 	[%r148], %r145;
	add.s32 	%r149, %r148, %r146;
	st.shared.u32 	[%r149], %r145;
	add.s32 	%r290, %r146, %r290;
	setp.lt.s32 	%p10, %r290, %r4;
	@%p10 bra 	$L__BB0_85;
	bra.uni 	$L__BB0_9;

}
	// .globl	_Z13step_2_kernelPfS_PiS_ii
.visible .entry _Z13step_2_kernelPfS_PiS_ii(
	.param .u64 .ptr .align 1 _Z13step_2_kernelPfS_PiS_ii_param_0,
	.param .u64 .ptr .align 1 _Z13step_2_kernelPfS_PiS_ii_param_1,
	.param .u64 .ptr .align 1 _Z13step_2_kernelPfS_PiS_ii_param_2,
	.param .u64 .ptr .align 1 _Z13step_2_kernelPfS_PiS_ii_param_3,
	.param .u32 _Z13step_2_kernelPfS_PiS_ii_param_4,
	.param .u32 _Z13step_2_kernelPfS_PiS_ii_param_5
)
{
	.reg .pred 	%p<12>;
	.reg .b32 	%r<53>;
	.reg .b32 	%f<115>;
	.reg .b64 	%rd<25>;

	ld.param.u64 	%rd8, [_Z13step_2_kernelPfS_PiS_ii_param_0];
	ld.param.u64 	%rd9, [_Z13step_2_kernelPfS_PiS_ii_param_1];
	ld.param.u64 	%rd7, [_Z13step_2_kernelPfS_PiS_ii_param_2];
	ld.param.u64 	%rd10, [_Z13step_2_kernelPfS_PiS_ii_param_3];
	ld.param.u32 	%r19, [_Z13step_2_kernelPfS_PiS_ii_param_4];
	ld.param.u32 	%r20, [_Z13step_2_kernelPfS_PiS_ii_param_5];
	cvta.to.global.u64 	%rd1, %rd9;
	cvta.to.global.u64 	%rd2, %rd8;
	cvta.to.global.u64 	%rd3, %rd10;
	mov.u32 	%r21, %ctaid.x;
	mov.u32 	%r22, %ntid.x;
	mov.u32 	%r23, %tid.x;
	mad.lo.s32 	%r1, %r21, %r22, %r23;
	setp.ge.s32 	%p1, %r1, %r20;
	@%p1 bra 	$L__BB1_15;
	cvta.to.global.u64 	%rd11, %rd7;
	mul.wide.s32 	%rd12, %r1, 4;
	add.s64 	%rd4, %rd11, %rd12;
	ld.global.u32 	%r24, [%rd4];
	mov.f32 	%f114, 0f00000000;
	min.s32 	%r25, %r24, %r19;
	setp.lt.s32 	%p2, %r25, 1;
	@%p2 bra 	$L__BB1_13;
	mul.lo.s32 	%r2, %r19, %r1;
	and.b32  	%r3, %r19, 7;
	setp.lt.u32 	%p3, %r19, 8;
	mov.f32 	%f114, 0f00000000;
	mov.b32 	%r50, 0;
	@%p3 bra 	$L__BB1_5;
	and.b32  	%r50, %r19, 2147483640;
	neg.s32 	%r48, %r50;
	add.s64 	%rd5, %rd2, 16;
	add.s64 	%rd6, %rd1, 16;
	mov.f32 	%f114, 0f00000000;
	mov.u32 	%r47, %r2;
$L__BB1_4:
	.pragma "nounroll";
	mul.wide.s32 	%rd13, %r47, 4;
	add.s64 	%rd14, %rd5, %rd13;
	add.s64 	%rd15, %rd6, %rd13;
	ld.global.f32 	%f17, [%rd14+-16];
	ld.global.u32 	%r27, [%rd4];
	cvt.rn.f32.s32 	%f18, %r27;
	div.rn.f32 	%f19, %f17, %f18;
	ld.global.f32 	%f20, [%rd15+-16];
	sub.f32 	%f21, %f20, %f19;
	fma.rn.f32 	%f22, %f21, %f21, %f114;
	st.global.f32 	[%rd15+-16], %f19;
	ld.global.f32 	%f23, [%rd14+-12];
	ld.global.u32 	%r28, [%rd4];
	cvt.rn.f32.s32 	%f24, %r28;
	div.rn.f32 	%f25, %f23, %f24;
	ld.global.f32 	%f26, [%rd15+-12];
	sub.f32 	%f27, %f26, %f25;
	fma.rn.f32 	%f28, %f27, %f27, %f22;
	st.global.f32 	[%rd15+-12], %f25;
	ld.global.f32 	%f29, [%rd14+-8];
	ld.global.u32 	%r29, [%rd4];
	cvt.rn.f32.s32 	%f30, %r29;
	div.rn.f32 	%f31, %f29, %f30;
	ld.global.f32 	%f32, [%rd15+-8];
	sub.f32 	%f33, %f32, %f31;
	fma.rn.f32 	%f34, %f33, %f33, %f28;
	st.global.f32 	[%rd15+-8], %f31;
	ld.global.f32 	%f35, [%rd14+-4];
	ld.global.u32 	%r30, [%rd4];
	cvt.rn.f32.s32 	%f36, %r30;
	div.rn.f32 	%f37, %f35, %f36;
	ld.global.f32 	%f38, [%rd15+-4];
	sub.f32 	%f39, %f38, %f37;
	fma.rn.f32 	%f40, %f39, %f39, %f34;
	st.global.f32 	[%rd15+-4], %f37;
	ld.global.f32 	%f41, [%rd14];
	ld.global.u32 	%r31, [%rd4];
	cvt.rn.f32.s32 	%f42, %r31;
	div.rn.f32 	%f43, %f41, %f42;
	ld.global.f32 	%f44, [%rd15];
	sub.f32 	%f45, %f44, %f43;
	fma.rn.f32 	%f46, %f45, %f45, %f40;
	st.global.f32 	[%rd15], %f43;
	ld.global.f32 	%f47, [%rd14+4];
	ld.global.u32 	%r32, [%rd4];
	cvt.rn.f32.s32 	%f48, %r32;
	div.rn.f32 	%f49, %f47, %f48;
	ld.global.f32 	%f50, [%rd15+4];
	sub.f32 	%f51, %f50, %f49;
	fma.rn.f32 	%f52, %f51, %f51, %f46;
	st.global.f32 	[%rd15+4], %f49;
	ld.global.f32 	%f53, [%rd14+8];
	ld.global.u32 	%r33, [%rd4];
	cvt.rn.f32.s32 	%f54, %r33;
	div.rn.f32 	%f55, %f53, %f54;
	ld.global.f32 	%f56, [%rd15+8];
	sub.f32 	%f57, %f56, %f55;
	fma.rn.f32 	%f58, %f57, %f57, %f52;
	st.global.f32 	[%rd15+8], %f55;
	ld.global.f32 	%f59, [%rd14+12];
	ld.global.u32 	%r34, [%rd4];
	cvt.rn.f32.s32 	%f60, %r34;
	div.rn.f32 	%f61, %f59, %f60;
	ld.global.f32 	%f62, [%rd15+12];
	sub.f32 	%f63, %f62, %f61;
	fma.rn.f32 	%f114, %f63, %f63, %f58;
	st.global.f32 	[%rd15+12], %f61;
	add.s32 	%r48, %r48, 8;
	add.s32 	%r47, %r47, 8;
	setp.ne.s32 	%p4, %r48, 0;
	@%p4 bra 	$L__BB1_4;
$L__BB1_5:
	setp.eq.s32 	%p5, %r3, 0;
	@%p5 bra 	$L__BB1_13;
	and.b32  	%r11, %r19, 3;
	setp.lt.u32 	%p6, %r3, 4;
	@%p6 bra 	$L__BB1_8;
	add.s32 	%r35, %r50, %r2;
	mul.wide.s32 	%rd16, %r35, 4;
	add.s64 	%rd17, %rd2, %rd16;
	ld.global.f32 	%f65, [%rd17];
	ld.global.u32 	%r36, [%rd4];
	cvt.rn.f32.s32 	%f66, %r36;
	div.rn.f32 	%f67, %f65, %f66;
	add.s64 	%rd18, %rd1, %rd16;
	ld.global.f32 	%f68, [%rd18];
	sub.f32 	%f69, %f68, %f67;
	fma.rn.f32 	%f70, %f69, %f69, %f114;
	st.global.f32 	[%rd18], %f67;
	ld.global.f32 	%f71, [%rd17+4];
	ld.global.u32 	%r37, [%rd4];
	cvt.rn.f32.s32 	%f72, %r37;
	div.rn.f32 	%f73, %f71, %f72;
	ld.global.f32 	%f74, [%rd18+4];
	sub.f32 	%f75, %f74, %f73;
	fma.rn.f32 	%f76, %f75, %f75, %f70;
	st.global.f32 	[%rd18+4], %f73;
	ld.global.f32 	%f77, [%rd17+8];
	ld.global.u32 	%r38, [%rd4];
	cvt.rn.f32.s32 	%f78, %r38;
	div.rn.f32 	%f79, %f77, %f78;
	ld.global.f32 	%f80, [%rd18+8];
	sub.f32 	%f81, %f80, %f79;
	fma.rn.f32 	%f82, %f81, %f81, %f76;
	st.global.f32 	[%rd18+8], %f79;
	ld.global.f32 	%f83, [%rd17+12];
	ld.global.u32 	%r39, [%rd4];
	cvt.rn.f32.s32 	%f84, %r39;
	div.rn.f32 	%f85, %f83, %f84;
	ld.global.f32 	%f86, [%rd18+12];
	sub.f32 	%f87, %f86, %f85;
	fma.rn.f32 	%f114, %f87, %f87, %f82;
	st.global.f32 	[%rd18+12], %f85;
	add.s32 	%r50, %r50, 4;
$L__BB1_8:
	setp.eq.s32 	%p7, %r11, 0;
	@%p7 bra 	$L__BB1_13;
	setp.eq.s32 	%p8, %r11, 1;
	@%p8 bra 	$L__BB1_11;
	add.s32 	%r40, %r50, %r2;
	mul.wide.s32 	%rd19, %r40, 4;
	add.s64 	%rd20, %rd2, %rd19;
	ld.global.f32 	%f89, [%rd20];
	ld.global.u32 	%r41, [%rd4];
	cvt.rn.f32.s32 	%f90, %r41;
	div.rn.f32 	%f91, %f89, %f90;
	add.s64 	%rd21, %rd1, %rd19;
	ld.global.f32 	%f92, [%rd21];
	sub.f32 	%f93, %f92, %f91;
	fma.rn.f32 	%f94, %f93, %f93, %f114;
	st.global.f32 	[%rd21], %f91;
	ld.global.f32 	%f95, [%rd20+4];
	ld.global.u32 	%r42, [%rd4];
	cvt.rn.f32.s32 	%f96, %r42;
	div.rn.f32 	%f97, %f95, %f96;
	ld.global.f32 	%f98, [%rd21+4];
	sub.f32 	%f99, %f98, %f97;
	fma.rn.f32 	%f114, %f99, %f99, %f94;
	st.global.f32 	[%rd21+4], %f97;
	add.s32 	%r50, %r50, 2;
$L__BB1_11:
	and.b32  	%r43, %r19, 1;
	setp.eq.b32 	%p9, %r43, 1;
	not.pred 	%p10, %p9;
	@%p10 bra 	$L__BB1_13;
	add.s32 	%r44, %r50, %r2;
	mul.wide.s32 	%rd22, %r44, 4;
	add.s64 	%rd23, %rd2, %rd22;
	ld.global.f32 	%f100, [%rd23];
	ld.global.u32 	%r45, [%rd4];
	cvt.rn.f32.s32 	%f101, %r45;
	div.rn.f32 	%f102, %f100, %f101;
	add.s64 	%rd24, %rd1, %rd22;
	ld.global.f32 	%f103, [%rd24];
	sub.f32 	%f104, %f103, %f102;
	fma.rn.f32 	%f114, %f104, %f104, %f114;
	st.global.f32 	[%rd24], %f102;
$L__BB1_13:
	ld.global.u32 	%r52, [%rd3];
$L__BB1_14:
	mov.b32 	%f105, %r52;
	max.f32 	%f106, %f114, %f105;
	mov.b32 	%r46, %f106;
	atom.relaxed.global.cas.b32 	%r18, [%rd3], %r52, %r46;
	setp.ne.s32 	%p11, %r52, %r18;
	mov.u32 	%r52, %r18;
	@%p11 bra 	$L__BB1_14;
$L__BB1_15:
	ret;

}


// ===== COMPILED SASS (sm_100) =====

	.target	sm_100

	.elftype	@"ET_EXEC"


//--------------------- .note.nv.tkinfo           --------------------------
	.section	.note.nv.tkinfo,"",@"SHT_NOTE"
	.sectionflags	@"SHF_NOTE_NV_TKINFO"
	.tkinfo
        /*0018*/ 	.word	0x00000002
        /*0030*/ 	.string	""
        /*0030*/ 	.string	"ptxas"
        /*0030*/ 	.string	"Cuda compilation tools, release 13.0, V13.0.88"
        /*0030*/ 	.string	"Build cuda_13.0.r13.0/compiler.36424714_0"
        /*0030*/ 	.string	"-arch sm_100 -m 64 "



//--------------------- .note.nv.cuinfo           --------------------------
	.section	.note.nv.cuinfo,"",@"SHT_NOTE"
	.sectionflags	@"SHF_NOTE_NV_CUINFO"
        /*0018*/ 	.short	0x0002
        /*001a*/ 	.short	0x0064
        /*001c*/ 	.short	0x0082
	.zero		2


//--------------------- .nv.info                  --------------------------
	.section	.nv.info,"",@"SHT_CUDA_INFO"
	.align	4


	//----- nvinfo : EIATTR_REGCOUNT
	.align		4
        /*0000*/ 	.byte	0x04, 0x2f
        /*0002*/ 	.short	(.L_1 - .L_0)
	.align		4
.L_0:
        /*0004*/ 	.word	index@(_Z13step_1_kernelPfS_PiS_S0_S0_iii)
        /*0008*/ 	.word	0x00000020


	//----- nvinfo : EIATTR_FRAME_SIZE
	.align		4
.L_1:
        /*000c*/ 	.byte	0x04, 0x11
        /*000e*/ 	.short	(.L_3 - .L_2)
	.align		4
.L_2:
        /*0010*/ 	.word	index@(_Z13step_1_kernelPfS_PiS_S0_S0_iii)
        /*0014*/ 	.word	0x00000000


	//----- nvinfo : EIATTR_REGCOUNT
	.align		4
.L_3:
        /*0018*/ 	.byte	0x04, 0x2f
        /*001a*/ 	.short	(.L_5 - .L_4)
	.align		4
.L_4:
        /*001c*/ 	.word	index@(_Z13step_2_kernelPfS_PiS_ii)
        /*0020*/ 	.word	0x0000001e


	//----- nvinfo : EIATTR_FRAME_SIZE
	.align		4
.L_5:
        /*0024*/ 	.byte	0x04, 0x11
        /*0026*/ 	.short	(.L_7 - .L_6)
	.align		4
.L_6:
        /*0028*/ 	.word	index@($__internal_0_$__cuda_sm3x_div_rn_noftz_f32_slowpath)
        /*002c*/ 	.word	0x00000000


	//----- nvinfo : EIATTR_FRAME_SIZE
	.align		4
.L_7:
        /*0030*/ 	.byte	0x04, 0x11
        /*0032*/ 	.short	(.L_9 - .L_8)
	.align		4
.L_8:
        /*0034*/ 	.word	index@(_Z13step_2_kernelPfS_PiS_ii)
        /*0038*/ 	.word	0x00000000


	//----- nvinfo : EIATTR_MIN_STACK_SIZE
	.align		4
.L_9:
        /*003c*/ 	.byte	0x04, 0x12
        /*003e*/ 	.short	(.L_11 - .L_10)
	.align		4
.L_10:
        /*0040*/ 	.word	index@(_Z13step_2_kernelPfS_PiS_ii)
        /*0044*/ 	.word	0x00000000


	//----- nvinfo : EIATTR_MIN_STACK_SIZE
	.align		4
.L_11:
        /*0048*/ 	.byte	0x04, 0x12
        /*004a*/ 	.short	(.L_13 - .L_12)
	.align		4
.L_12:
        /*004c*/ 	.word	index@(_Z13step_1_kernelPfS_PiS_S0_S0_iii)
        /*0050*/ 	.word	0x00000000
.L_13:


//--------------------- .nv.compat                --------------------------
	.section	.nv.compat,"",@"SHT_CUDA_COMPAT_INFO"
	.align	4
        /*0000*/ 	.byte	0x02, 0x09, 0x00, 0x00, 0x02, 0x02, 0x01, 0x00, 0x02, 0x05, 0x05, 0x00, 0x03, 0x07, 0x01, 0x01
        /*0010*/ 	.byte	0x02, 0x03, 0x00, 0x00, 0x02, 0x06, 0x01, 0x00, 0x04, 0x0b, 0x08, 0x00, 0x01, 0x00, 0x00, 0x00
        /*0020*/ 	.byte	0x00, 0x00, 0x00, 0x00


//--------------------- .nv.info._Z13step_2_kernelPfS_PiS_ii --------------------------
	.section	.nv.info._Z13step_2_kernelPfS_PiS_ii,"",@"SHT_CUDA_INFO"
	.sectionflags	@""
	.align	4


	//----- nvinfo : EIATTR_CUDA_API_VERSION
	.align		4
        /*0000*/ 	.byte	0x04, 0x37
        /*0002*/ 	.short	(.L_15 - .L_14)
.L_14:
        /*0004*/ 	.word	0x00000082


	//----- nvinfo : EIATTR_KPARAM_INFO
	.align		4
.L_15:
        /*0008*/ 	.byte	0x04, 0x17
        /*000a*/ 	.short	(.L_17 - .L_16)
.L_16:
        /*000c*/ 	.word	0x00000000
        /*0010*/ 	.short	0x0005
        /*0012*/ 	.short	0x0024
        /*0014*/ 	.byte	0x00, 0xf0, 0x11, 0x00


	//----- nvinfo : EIATTR_KPARAM_INFO
	.align		4
.L_17:
        /*0018*/ 	.byte	0x04, 0x17
        /*001a*/ 	.short	(.L_19 - .L_18)
.L_18:
        /*001c*/ 	.word	0x00000000
        /*0020*/ 	.short	0x0004
        /*0022*/ 	.short	0x0020
        /*0024*/ 	.byte	0x00, 0xf0, 0x11, 0x00


	//----- nvinfo : EIATTR_KPARAM_INFO
	.align		4
.L_19:
        /*0028*/ 	.byte	0x04, 0x17
        /*002a*/ 	.short	(.L_21 - .L_20)
.L_20:
        /*002c*/ 	.word	0x00000000
        /*0030*/ 	.short	0x0003
        /*0032*/ 	.short	0x0018
        /*0034*/ 	.byte	0x00, 0xf5, 0x21, 0x00


	//----- nvinfo : EIATTR_KPARAM_INFO
	.align		4
.L_21:
        /*0038*/ 	.byte	0x04, 0x17
        /*003a*/ 	.short	(.L_23 - .L_22)
.L_22:
        /*003c*/ 	.word	0x00000000
        /*0040*/ 	.short	0x0002
        /*0042*/ 	.short	0x0010
        /*0044*/ 	.byte	0x00, 0xf5, 0x21, 0x00


	//----- nvinfo : EIATTR_KPARAM_INFO
	.align		4
.L_23:
        /*0048*/ 	.byte	0x04, 0x17
        /*004a*/ 	.short	(.L_25 - .L_24)
.L_24:
        /*004c*/ 	.word	0x00000000
        /*0050*/ 	.short	0x0001
        /*0052*/ 	.short	0x0008
        /*0054*/ 	.byte	0x00, 0xf5, 0x21, 0x00


	//----- nvinfo : EIATTR_KPARAM_INFO
	.align		4
.L_25:
        /*0058*/ 	.byte	0x04, 0x17
        /*005a*/ 	.short	(.L_27 - .L_26)
.L_26:
        /*005c*/ 	.word	0x00000000
        /*0060*/ 	.short	0x0000
        /*0062*/ 	.short	0x0000
        /*0064*/ 	.byte	0x00, 0xf5, 0x21, 0x00


	//----- nvinfo : EIATTR_SPARSE_MMA_MASK
	.align		4
.L_27:
        /*0068*/ 	.byte	0x03, 0x50
        /*006a*/ 	.short	0x0000


	//----- nvinfo : EIATTR_MAXREG_COUNT
	.align		4
        /*006c*/ 	.byte	0x03, 0x1b
        /*006e*/ 	.short	0x00ff


	//----- nvinfo : EIATTR_MERCURY_ISA_VERSION
	.align		4
        /*0070*/ 	.byte	0x03, 0x5f
        /*0072*/ 	.short	0x0101


	//----- nvinfo : EIATTR_VRC_CTA_INIT_COUNT
	.align		4
        /*0074*/ 	.byte	0x02, 0x4a
	.zero		1
	.zero		1


	//----- nvinfo : EIATTR_EXIT_INSTR_OFFSETS
	.align		4
        /*0078*/ 	.byte	0x04, 0x1c
        /*007a*/ 	.short	(.L_29 - .L_28)


	//   ....[0]....
.L_28:
        /*007c*/ 	.word	0x00000070


	//   ....[1]....
        /*0080*/ 	.word	0x000017c0


	//----- nvinfo : EIATTR_CRS_STACK_SIZE
	.align		4
.L_29:
        /*0084*/ 	.byte	0x04, 0x1e
        /*0086*/ 	.short	(.L_31 - .L_30)
.L_30:
        /*0088*/ 	.word	0x00000000


	//----- nvinfo : EIATTR_CBANK_PARAM_SIZE
	.align		4
.L_31:
        /*008c*/ 	.byte	0x03, 0x19
        /*008e*/ 	.short	0x0028


	//----- nvinfo : EIATTR_PARAM_CBANK
	.align		4
        /*0090*/ 	.byte	0x04, 0x0a
        /*0092*/ 	.short	(.L_33 - .L_32)
	.align		4
.L_32:
        /*0094*/ 	.word	index@(.nv.constant0._Z13step_2_kernelPfS_PiS_ii)
        /*0098*/ 	.short	0x0380
        /*009a*/ 	.short	0x0028


	//----- nvinfo : EIATTR_SW_WAR
	.align		4
.L_33:
        /*009c*/ 	.byte	0x04, 0x36
        /*009e*/ 	.short	(.L_35 - .L_34)
.L_34:
        /*00a0*/ 	.word	0x00000008
.L_35:


//--------------------- .nv.info._Z13step_1_kernelPfS_PiS_S0_S0_iii --------------------------
	.section	.nv.info._Z13step_1_kernelPfS_PiS_S0_S0_iii,"",@"SHT_CUDA_INFO"
	.sectionflags	@""
	.align	4


	//----- nvinfo : EIATTR_CUDA_API_VERSION
	.align		4
        /*0000*/ 	.byte	0x04, 0x37
        /*0002*/ 	.short	(.L_37 - .L_36)
.L_36:
        /*0004*/ 	.word	0x00000082


	//----- nvinfo : EIATTR_KPARAM_INFO
	.align		4
.L_37:
        /*0008*/ 	.byte	0x04, 0x17
        /*000a*/ 	.short	(.L_39 - .L_38)
.L_38:
        /*000c*/ 	.word	0x00000000
        /*0010*/ 	.short	0x0008
        /*0012*/ 	.short	0x0038
        /*0014*/ 	.byte	0x00, 0xf0, 0x11, 0x00


	//----- nvinfo : EIATTR_KPARAM_INFO
	.align		4
.L_39:
        /*0018*/ 	.byte	0x04, 0x17
        /*001a*/ 	.short	(.L_41 - .L_40)
.L_40:
        /*001c*/ 	.word	0x00000000
        /*0020*/ 	.short	0x0007
        /*0022*/ 	.short	0x0034
        /*0024*/ 	.byte	0x00, 0xf0, 0x11, 0x00


	//----- nvinfo : EIATTR_KPARAM_INFO
	.align		4
.L_41:
        /*0028*/ 	.byte	0x04, 0x17
        /*002a*/ 	.short	(.L_43 - .L_42)
.L_42:
        /*002c*/ 	.word	0x00000000
        /*0030*/ 	.short	0x0006
        /*0032*/ 	.short	0x0030
        /*0034*/ 	.byte	0x00, 0xf0, 0x11, 0x00


	//----- nvinfo : EIATTR_KPARAM_INFO
	.align		4
.L_43:
        /*0038*/ 	.byte	0x04, 0x17
        /*003a*/ 	.short	(.L_45 - .L_44)
.L_44:
        /*003c*/ 	.word	0x00000000
        /*0040*/ 	.short	0x0005
        /*0042*/ 	.short	0x0028
        /*0044*/ 	.byte	0x00, 0xf5, 0x21, 0x00


	//----- nvinfo : EIATTR_KPARAM_INFO
	.align		4
.L_45:
        /*0048*/ 	.byte	0x04, 0x17
        /*004a*/ 	.short	(.L_47 - .L_46)
.L_46:
        /*004c*/ 	.word	0x00000000
        /*0050*/ 	.short	0x0004
        /*0052*/ 	.short	0x0020
        /*0054*/ 	.byte	0x00, 0xf5, 0x21, 0x00


	//----- nvinfo : EIATTR_KPARAM_INFO
	.align		4
.L_47:
        /*0058*/ 	.byte	0x04, 0x17
        /*005a*/ 	.short	(.L_49 - .L_48)
.L_48:
        /*005c*/ 	.word	0x00000000
        /*0060*/ 	.short	0x0003
        /*0062*/ 	.short	0x0018
        /*0064*/ 	.byte	0x00, 0xf5, 0x21, 0x00


	//----- nvinfo : EIATTR_KPARAM_INFO
	.align		4
.L_49:
        /*0068*/ 	.byte	0x04, 0x17
        /*006a*/ 	.short	(.L_51 - .L_50)
.L_50:
        /*006c*/ 	.word	0x00000000
        /*0070*/ 	.short	0x0002
        /*0072*/ 	.short	0x0010
        /*0074*/ 	.byte	0x00, 0xf5, 0x21, 0x00


	//----- nvinfo : EIATTR_KPARAM_INFO
	.align		4
.L_51:
        /*0078*/ 	.byte	0x04, 0x17
        /*007a*/ 	.short	(.L_53 - .L_52)
.L_52:
        /*007c*/ 	.word	0x00000000
        /*0080*/ 	.short	0x0001
        /*0082*/ 	.short	0x0008
        /*0084*/ 	.byte	0x00, 0xf5, 0x21, 0x00


	//----- nvinfo : EIATTR_KPARAM_INFO
	.align		4
.L_53:
        /*0088*/ 	.byte	0x04, 0x17
        /*008a*/ 	.short	(.L_55 - .L_54)
.L_54:
        /*008c*/ 	.word	0x00000000
        /*0090*/ 	.short	0x0000
        /*0092*/ 	.short	0x0000
        /*0094*/ 	.byte	0x00, 0xf5, 0x21, 0x00


	//----- nvinfo : EIATTR_SPARSE_MMA_MASK
	.align		4
.L_55:
        /*0098*/ 	.byte	0x03, 0x50
        /*009a*/ 	.short	0x0000


	//----- nvinfo : EIATTR_MAXREG_COUNT
	.align		4
        /*009c*/ 	.byte	0x03, 0x1b
        /*009e*/ 	.short	0x00ff


	//----- nvinfo : EIATTR_NUM_BARRIERS
	.align		4
        /*00a0*/ 	.byte	0x02, 0x4c
        /*00a2*/ 	.byte	0x01
	.zero		1


	//----- nvinfo : EIATTR_MERCURY_ISA_VERSION
	.align		4
        /*00a4*/ 	.byte	0x03, 0x5f
        /*00a6*/ 	.short	0x0101


	//----- nvinfo : EIATTR_INT_WARP_WIDE_INSTR_OFFSETS
	.align		4
        /*00a8*/ 	.byte	0x04, 0x31
        /*00aa*/ 	.short	(.L_57 - .L_56)


	//   ....[0]....
.L_56:
        /*00ac*/ 	.word	0x00000b30


	//----- nvinfo : EIATTR_VRC_CTA_INIT_COUNT
	.align		4
.L_57:
        /*00b0*/ 	.byte	0x02, 0x4a
	.zero		1
	.zero		1


	//----- nvinfo : EIATTR_EXIT_INSTR_OFFSETS
	.align		4
        /*00b4*/ 	.byte	0x04, 0x1c
        /*00b6*/ 	.short	(.L_59 - .L_58)


	//   ....[0]....
.L_58:
        /*00b8*/ 	.word	0x00002c50


	//   ....[1]....
        /*00bc*/ 	.word	0x00002ce0


	//   ....[2]....
        /*00c0*/ 	.word	0x00003400


	//   ....[3]....
        /*00c4*/ 	.word	0x000035b0


	//   ....[4]....
        /*00c8*/ 	.word	0x000036c0


	//   ....[5]....
        /*00cc*/ 	.word	0x00003790


	//   ....[6]....
        /*00d0*/ 	.word	0x000037f0


	//----- nvinfo : EIATTR_CRS_STACK_SIZE
	.align		4
.L_59:
        /*00d4*/ 	.byte	0x04, 0x1e
        /*00d6*/ 	.short	(.L_61 - .L_60)
.L_60:
        /*00d8*/ 	.word	0x00000000


	//----- nvinfo : EIATTR_CBANK_PARAM_SIZE
	.align		4
.L_61:
        /*00dc*/ 	.byte	0x03, 0x19
        /*00de*/ 	.short	0x003c


	//----- nvinfo : EIATTR_PARAM_CBANK
	.align		4
        /*00e0*/ 	.byte	0x04, 0x0a
        /*00e2*/ 	.short	(.L_63 - .L_62)
	.align		4
.L_62:
        /*00e4*/ 	.word	index@(.nv.constant0._Z13step_1_kernelPfS_PiS_S0_S0_iii)
        /*00e8*/ 	.short	0x0380
        /*00ea*/ 	.short	0x003c


	//----- nvinfo : EIATTR_SW_WAR
	.align		4
.L_63:
        /*00ec*/ 	.byte	0x04, 0x36
        /*00ee*/ 	.short	(.L_65 - .L_64)
.L_64:
        /*00f0*/ 	.word	0x00000008
.L_65:


//--------------------- .nv.callgraph             --------------------------
	.section	.nv.callgraph,"",@"SHT_CUDA_CALLGRAPH"
	.align	4
	.sectionentsize	8
	.align		4
        /*0000*/ 	.word	0x00000000
	.align		4
        /*0004*/ 	.word	0xffffffff
	.align		4
        /*0008*/ 	.word	0x00000000
	.align		4
        /*000c*/ 	.word	0xfffffffe
	.align		4
        /*0010*/ 	.word	0x00000000
	.align		4
        /*0014*/ 	.word	0xfffffffd
	.align		4
        /*0018*/ 	.word	0x00000000
	.align		4
        /*001c*/ 	.word	0xfffffffc


//--------------------- .text._Z13step_2_kernelPfS_PiS_ii --------------------------
	.section	.text._Z13step_2_kernelPfS_PiS_ii,"ax",@progbits
	.align	128
        .global         _Z13step_2_kernelPfS_PiS_ii
        .type           _Z13step_2_kernelPfS_PiS_ii,@function
        .size           _Z13step_2_kernelPfS_PiS_ii,(.L_x_166 - _Z13step_2_kernelPfS_PiS_ii)
        .other          _Z13step_2_kernelPfS_PiS_ii,@"STO_CUDA_ENTRY STV_DEFAULT"
_Z13step_2_kernelPfS_PiS_ii:
.text._Z13step_2_kernelPfS_PiS_ii:
[----:B------:R-:W-:Y:S01]  /*0000*/  LDC R1, c[0x0][0x37c] ;  /* 0x0000df00ff017b82 */ /* 0x000fe20000000800 */
[----:B------:R-:W0:Y:S07]  /*0010*/  S2R R0, SR_TID.X ;  /* 0x0000000000007919 */ /* 0x000e2e0000002100 */
[----:B------:R-:W0:Y:S01]  /*0020*/  S2UR UR4, SR_CTAID.X ;  /* 0x00000000000479c3 */ /* 0x000e220000002500 */
[----:B------:R-:W1:Y:S07]  /*0030*/  LDCU UR5, c[0x0][0x3a4] ;  /* 0x00007480ff0577ac */ /* 0x000e6e0008000800 */
[----:B------:R-:W0:Y:S02]  /*0040*/  LDC R7, c[0x0][0x360] ;  /* 0x0000d800ff077b82 */ /* 0x000e240000000800 */
[----:B0-----:R-:W-:-:S05]  /*0050*/  IMAD R7, R7, UR4, R0 ;  /* 0x0000000407077c24 */ /* 0x001fca000f8e0200 */
[----:B-1----:R-:W-:-:S13]  /*0060*/  ISETP.GE.AND P0, PT, R7, UR5, PT ;  /* 0x0000000507007c0c */ /* 0x002fda000bf06270 */
[----:B------:R-:W-:Y:S05]  /*0070*/  @P0 EXIT ;  /* 0x000000000000094d */ /* 0x000fea0003800000 */
[----:B------:R-:W0:Y:S01]  /*0080*/  LDC.64 R10, c[0x0][0x390] ;  /* 0x0000e400ff0a7b82 */ /* 0x000e220000000a00 */
[----:B------:R-:W1:Y:S07]  /*0090*/  LDCU.64 UR6, c[0x0][0x358] ;  /* 0x00006b00ff0677ac */ /* 0x000e6e0008000a00 */
[----:B------:R-:W2:Y:S01]  /*00a0*/  LDC R2, c[0x0][0x3a0] ;  /* 0x0000e800ff027b82 */ /* 0x000ea20000000800 */
[----:B0-----:R-:W-:-:S05]  /*00b0*/  IMAD.WIDE R10, R7, 0x4, R10 ;  /* 0x00000004070a7825 */ /* 0x001fca00078e020a */
[----:B-1----:R-:W2:Y:S01]  /*00c0*/  LDG.E R0, desc[UR6][R10.64] ;  /* 0x000000060a007981 */ /* 0x002ea2000c1e1900 */
[----:B------:R-:W-:Y:S01]  /*00d0*/  BSSY.RECONVERGENT B0, `(.L_x_0) ;  /* 0x0000166000007945 */ /* 0x000fe20003800200 */
[----:B------:R-:W-:Y:S01]  /*00e0*/  HFMA2 R27, -RZ, RZ, 0, 0 ;  /* 0x00000000ff1b7431 */ /* 0x000fe200000001ff */
[----:B--2---:R-:W-:-:S04]  /*00f0*/  VIMNMX R0, PT, PT, R0, R2, PT ;  /* 0x0000000200007248 */ /* 0x004fc80003fe0100 */
[----:B------:R-:W-:-:S13]  /*0100*/  ISETP.GE.AND P0, PT, R0, 0x1, PT ;  /* 0x000000010000780c */ /* 0x000fda0003f06270 */
[----:B------:R-:W-:Y:S05]  /*0110*/  @!P0 BRA `(.L_x_1) ;  /* 0x0000001400848947 */ /* 0x000fea0003800000 */
[C---:B------:R-:W-:Y:S01]  /*0120*/  ISETP.GE.U32.AND P0, PT, R2.reuse, 0x8, PT ;  /* 0x000000080200780c */ /* 0x040fe20003f06070 */
[----:B------:R-:W-:Y:S01]  /*0130*/  IMAD R7, R7, R2, RZ ;  /* 0x0000000207077224 */ /* 0x000fe200078e02ff */
[----:B------:R-:W-:Y:S02]  /*0140*/  LOP3.LUT R5, R2, 0x7, RZ, 0xc0, !PT ;  /* 0x0000000702057812 */ /* 0x000fe400078ec0ff */
[----:B------:R-:W-:Y:S02]  /*0150*/  MOV R27, RZ ;  /* 0x000000ff001b7202 */ /* 0x000fe40000000f00 */
[----:B------:R-:W-:-:S07]  /*0160*/  MOV R4, RZ ;  /* 0x000000ff00047202 */ /* 0x000fce0000000f00 */
[----:B------:R-:W-:Y:S05]  /*0170*/  @!P0 BRA `(.L_x_2) ;  /* 0x0000000800c08947 */ /* 0x000fea0003800000 */
[----:B------:R-:W0:Y:S01]  /*0180*/  LDC.64 R12, c[0x0][0x380] ;  /* 0x0000e000ff0c7b82 */ /* 0x000e220000000a00 */
[----:B------:R-:W-:Y:S02]  /*0190*/  LOP3.LUT R4, R2, 0x7ffffff8, RZ, 0xc0, !PT ;  /* 0x7ffffff802047812 */ /* 0x000fe400078ec0ff */
[----:B------:R-:W-:Y:S02]  /*01a0*/  MOV R27, RZ ;  /* 0x000000ff001b7202 */ /* 0x000fe40000000f00 */
[----:B------:R-:W-:Y:S02]  /*01b0*/  MOV R3, R7 ;  /* 0x0000000700037202 */ /* 0x000fe40000000f00 */
[----:B------:R-:W-:Y:S01]  /*01c0*/  IADD3 R2, PT, PT, -R4, RZ, RZ ;  /* 0x000000ff04027210 */ /* 0x000fe20007ffe1ff */
[----:B------:R-:W1:Y:S01]  /*01d0*/  LDC.64 R14, c[0x0][0x388] ;  /* 0x0000e200ff0e7b82 */ /* 0x000e620000000a00 */
[----:B0-----:R-:W-:-:S04]  /*01e0*/  IADD3 R12, P0, PT, R12, 0x10, RZ ;  /* 0x000000100c0c7810 */ /* 0x001fc80007f1e0ff */
[----:B------:R-:W-:Y:S02]  /*01f0*/  IADD3.X R13, PT, PT, RZ, R13, RZ, P0, !PT ;  /* 0x0000000dff0d7210 */ /* 0x000fe400007fe4ff */
[----:B-1----:R-:W-:-:S04]  /*0200*/  IADD3 R14, P1, PT, R14, 0x10, RZ ;  /* 0x000000100e0e7810 */ /* 0x002fc80007f3e0ff */
[----:B------:R-:W-:-:S09]  /*0210*/  IADD3.X R15, PT, PT, RZ, R15, RZ, P1, !PT ;  /* 0x0000000fff0f7210 */ /* 0x000fd20000ffe4ff */
.L_x_19:
[----:B------:R-:W2:Y:S01]  /*0220*/  LDG.E R6, desc[UR6][R10.64] ;  /* 0x000000060a067981 */ /* 0x000ea2000c1e1900 */
[----:B------:R-:W-:-:S05]  /*0230*/  IMAD.WIDE R16, R3, 0x4, R12 ;  /* 0x0000000403107825 */ /* 0x000fca00078e020c */
[----:B------:R-:W3:Y:S01]  /*0240*/  LDG.E R0, desc[UR6][R16.64+-0x10] ;  /* 0xfffff00610007981 */ /* 0x000ee2000c1e1900 */
[----:B------:R-:W-:Y:S01]  /*0250*/  BSSY.RECONVERGENT B3, `(.L_x_3) ;  /* 0x000000e000037945 */ /* 0x000fe20003800200 */
[----:B------:R-:W-:Y:S01]  /*0260*/  IMAD.WIDE R18, R3, 0x4, R14 ;  /* 0x0000000403127825 */ /* 0x000fe200078e020e */
[----:B--2---:R-:W-:-:S04]  /*0270*/  I2FP.F32.S32 R22, R6 ;  /* 0x0000000600167245 */ /* 0x004fc80000201400 */
[----:B------:R-:W0:Y:S08]  /*0280*/  MUFU.RCP R9, R22 ;  /* 0x0000001600097308 */ /* 0x000e300000001000 */
[----:B---3--:R-:W1:Y:S01]  /*0290*/  FCHK P0, R0, R22 ;  /* 0x0000001600007302 */ /* 0x008e620000000000 */
[----:B0-----:R-:W-:-:S04]  /*02a0*/  FFMA R6, -R22, R9, 1 ;  /* 0x3f80000016067423 */ /* 0x001fc80000000109 */
[----:B------:R-:W-:-:S04]  /*02b0*/  FFMA R9, R9, R6, R9 ;  /* 0x0000000609097223 */ /* 0x000fc80000000009 */
[----:B------:R-:W-:-:S04]  /*02c0*/  FFMA R6, R0, R9, RZ ;  /* 0x0000000900067223 */ /* 0x000fc800000000ff */
[----:B------:R-:W-:-:S04]  /*02d0*/  FFMA R8, -R22, R6, R0 ;  /* 0x0000000616087223 */ /* 0x000fc80000000100 */
[----:B------:R-:W-:Y:S01]  /*02e0*/  FFMA R9, R9, R8, R6 ;  /* 0x0000000809097223 */ /* 0x000fe20000000006 */
[----:B-1----:R-:W-:Y:S06]  /*02f0*/  @!P0 BRA `(.L_x_4) ;  /* 0x00000000000c8947 */ /* 0x002fec0003800000 */
[----:B------:R-:W-:-:S07]  /*0300*/  MOV R6, 0x320 ;  /* 0x0000032000067802 */ /* 0x000fce0000000f00 */
[----:B------:R-:W-:Y:S05]  /*0310*/  CALL.REL.NOINC `($__internal_0_$__cuda_sm3x_div_rn_noftz_f32_slowpath) ;  /* 0x00000014002c7944 */ /* 0x000fea0003c00000 */
[----:B------:R-:W-:-:S07]  /*0320*/  IMAD.MOV.U32 R9, RZ, RZ, R0 ;  /* 0x000000ffff097224 */ /* 0x000fce00078e0000 */
.L_x_4:
[----:B------:R-:W-:Y:S05]  /*0330*/  BSYNC.RECONVERGENT B3 ;  /* 0x0000000000037941 */ /* 0x000fea0003800200 */
.L_x_3:
[----:B------:R-:W2:Y:S04]  /*0340*/  LDG.E R6, desc[UR6][R18.64+-0x10] ;  /* 0xfffff00612067981 */ /* 0x000ea8000c1e1900 */
[----:B------:R0:W-:Y:S04]  /*0350*/  STG.E desc[UR6][R18.64+-0x10], R9 ;  /* 0xfffff00912007986 */ /* 0x0001e8000c101906 */
[----:B------:R-:W3:Y:S04]  /*0360*/  LDG.E R8, desc[UR6][R10.64] ;  /* 0x000000060a087981 */ /* 0x000ee8000c1e1900 */
[----:B------:R-:W4:Y:S01]  /*0370*/  LDG.E R0, desc[UR6][R16.64+-0xc] ;  /* 0xfffff40610007981 */ /* 0x000f22000c1e1900 */
[----:B------:R-:W-:Y:S01]  /*0380*/  BSSY.RECONVERGENT B3, `(.L_x_5) ;  /* 0x000000f000037945 */ /* 0x000fe20003800200 */
[----:B--2---:R-:W-:-:S04]  /*0390*/  FADD R6, R6, -R9 ;  /* 0x8000000906067221 */ /* 0x004fc80000000000 */
[----:B------:R-:W-:Y:S01]  /*03a0*/  FFMA R24, R6, R6, R27 ;  /* 0x0000000606187223 */ /* 0x000fe2000000001b */
[----:B---3--:R-:W-:-:S04]  /*03b0*/  I2FP.F32.S32 R22, R8 ;  /* 0x0000000800167245 */ /* 0x008fc80000201400 */
[----:B------:R-:W1:Y:S08]  /*03c0*/  MUFU.RCP R21, R22 ;  /* 0x0000001600157308 */ /* 0x000e700000001000 */
[----:B----4-:R-:W2:Y:S01]  /*03d0*/  FCHK P0, R0, R22 ;  /* 0x0000001600007302 */ /* 0x010ea20000000000 */
[----:B-1----:R-:W-:-:S04]  /*03e0*/  FFMA R8, -R22, R21, 1 ;  /* 0x3f80000016087423 */ /* 0x002fc80000000115 */
[----:B------:R-:W-:-:S04]  /*03f0*/  FFMA R21, R21, R8, R21 ;  /* 0x0000000815157223 */ /* 0x000fc80000000015 */
[----:B------:R-:W-:-:S04]  /*0400*/  FFMA R8, R0, R21, RZ ;  /* 0x0000001500087223 */ /* 0x000fc800000000ff */
[----:B------:R-:W-:-:S04]  /*0410*/  FFMA R20, -R22, R8, R0 ;  /* 0x0000000816147223 */ /* 0x000fc80000000100 */
[----:B------:R-:W-:Y:S01]  /*0420*/  FFMA R21, R21, R20, R8 ;  /* 0x0000001415157223 */ /* 0x000fe20000000008 */
[----:B0-2---:R-:W-:Y:S06]  /*0430*/  @!P0 BRA `(.L_x_6) ;  /* 0x00000000000c8947 */ /* 0x005fec0003800000 */
[----:B------:R-:W-:-:S07]  /*0440*/  MOV R6, 0x460 ;  /* 0x0000046000067802 */ /* 0x000fce0000000f00 */
[----:B------:R-:W-:Y:S05]  /*0450*/  CALL.REL.NOINC `($__internal_0_$__cuda_sm3x_div_rn_noftz_f32_slowpath) ;  /* 0x0000001000dc7944 */ /* 0x000fea0003c00000 */
[----:B------:R-:W-:-:S07]  /*0460*/  MOV R21, R0 ;  /* 0x0000000000157202 */ /* 0x000fce0000000f00 */
.L_x_6:
[----:B------:R-:W-:Y:S05]  /*0470*/  BSYNC.RECONVERGENT B3 ;  /* 0x0000000000037941 */ /* 0x000fea0003800200 */
.L_x_5:
[----:B------:R-:W2:Y:S04]  /*0480*/  LDG.E R6, desc[UR6][R18.64+-0xc] ;  /* 0xfffff40612067981 */ /* 0x000ea8000c1e1900 */
[----:B------:R0:W-:Y:S04]  /*0490*/  STG.E desc[UR6][R18.64+-0xc], R21 ;  /* 0xfffff41512007986 */ /* 0x0001e8000c101906 */
[----:B------:R-:W3:Y:S04]  /*04a0*/  LDG.E R8, desc[UR6][R10.64] ;  /* 0x000000060a087981 */ /* 0x000ee8000c1e1900 */
[----:B------:R-:W4:Y:S01]  /*04b0*/  LDG.E R0, desc[UR6][R16.64+-0x8] ;  /* 0xfffff80610007981 */ /* 0x000f22000c1e1900 */
[----:B------:R-:W-:Y:S01]  /*04c0*/  BSSY.RECONVERGENT B3, `(.L_x_7) ;  /* 0x000000f000037945 */ /* 0x000fe20003800200 */
[----:B---3--:R-:W-:-:S04]  /*04d0*/  I2FP.F32.S32 R22, R8 ;  /* 0x0000000800167245 */ /* 0x008fc80000201400 */
[----:B------:R-:W1:Y:S08]  /*04e0*/  MUFU.RCP R9, R22 ;  /* 0x0000001600097308 */ /* 0x000e700000001000 */
[----:B----4-:R-:W3:Y:S01]  /*04f0*/  FCHK P0, R0, R22 ;  /* 0x0000001600007302 */ /* 0x010ee20000000000 */
[----:B-1----:R-:W-:-:S04]  /*0500*/  FFMA R8, -R22, R9, 1 ;  /* 0x3f80000016087423 */ /* 0x002fc80000000109 */
[----:B------:R-:W-:Y:S01]  /*0510*/  FFMA R23, R9, R8, R9 ;  /* 0x0000000809177223 */ /* 0x000fe20000000009 */
[----:B--2---:R-:W-:-:S03]  /*0520*/  FADD R9, R6, -R21 ;  /* 0x8000001506097221 */ /* 0x004fc60000000000 */
[----:B------:R-:W-:Y:S01]  /*0530*/  FFMA R8, R0, R23, RZ ;  /* 0x0000001700087223 */ /* 0x000fe200000000ff */
[----:B------:R-:W-:-:S03]  /*0540*/  FFMA R24, R9, R9, R24 ;  /* 0x0000000909187223 */ /* 0x000fc60000000018 */
[----:B------:R-:W-:-:S04]  /*0550*/  FFMA R6, -R22, R8, R0 ;  /* 0x0000000816067223 */ /* 0x000fc80000000100 */
[----:B------:R-:W-:Y:S01]  /*0560*/  FFMA R23, R23, R6, R8 ;  /* 0x0000000617177223 */ /* 0x000fe20000000008 */
[----:B0--3--:R-:W-:Y:S06]  /*0570*/  @!P0 BRA `(.L_x_8) ;  /* 0x00000000000c8947 */ /* 0x009fec0003800000 */
[----:B------:R-:W-:-:S07]  /*0580*/  MOV R6, 0x5a0 ;  /* 0x000005a000067802 */ /* 0x000fce0000000f00 */
[----:B------:R-:W-:Y:S05]  /*0590*/  CALL.REL.NOINC `($__internal_0_$__cuda_sm3x_div_rn_noftz_f32_slowpath) ;  /* 0x00000010008c7944 */ /* 0x000fea0003c00000 */
[----:B------:R-:W-:-:S07]  /*05a0*/  MOV R23, R0 ;  /* 0x0000000000177202 */ /* 0x000fce0000000f00 */
.L_x_8:
[----:B------:R-:W-:Y:S05]  /*05b0*/  BSYNC.RECONVERGENT B3 ;  /* 0x0000000000037941 */ /* 0x000fea0003800200 */
.L_x_7:
        /* <DEDUP_REMOVED lines=19> */
.L_x_10:
[----:B------:R-:W-:Y:S05]  /*06f0*/  BSYNC.RECONVERGENT B3 ;  /* 0x0000000000037941 */ /* 0x000fea0003800200 */
.L_x_9:
        /* <DEDUP_REMOVED lines=19> */
.L_x_12:
[----:B------:R-:W-:Y:S05]  /*0830*/  BSYNC.RECONVERGENT B3 ;  /* 0x0000000000037941 */ /* 0x000fea0003800200 */
.L_x_11:
        /* <DEDUP_REMOVED lines=19> */
.L_x_14:
[----:B------:R-:W-:Y:S05]  /*0970*/  BSYNC.RECONVERGENT B3 ;  /* 0x0000000000037941 */ /* 0x000fea0003800200 */
.L_x_13:
        /* <DEDUP_REMOVED lines=19> */
.L_x_16:
[----:B------:R-:W-:Y:S05]  /*0ab0*/  BSYNC.RECONVERGENT B3 ;  /* 0x0000000000037941 */ /* 0x000fea0003800200 */
.L_x_15:
        /* <DEDUP_REMOVED lines=19> */
.L_x_18:
[----:B------:R-:W-:Y:S05]  /*0bf0*/  BSYNC.RECONVERGENT B3 ;  /* 0x0000000000037941 */ /* 0x000fea0003800200 */
.L_x_17:
[----:B------:R-:W2:Y:S01]  /*0c00*/  LDG.E R0, desc[UR6][R18.64+0xc] ;  /* 0x00000c0612007981 */ /* 0x000ea2000c1e1900 */
[----:B------:R-:W-:Y:S01]  /*0c10*/  VIADD R2, R2, 0x8 ;  /* 0x0000000802027836 */ /* 0x000fe20000000000 */
[----:B------:R-:W-:Y:S02]  /*0c20*/  IADD3 R3, PT, PT, R3, 0x8, RZ ;  /* 0x0000000803037810 */ /* 0x000fe40007ffe0ff */
[----:B------:R0:W-:Y:S02]  /*0c30*/  STG.E desc[UR6][R18.64+0xc], R21 ;  /* 0x00000c1512007986 */ /* 0x0001e4000c101906 */
[----:B------:R-:W-:Y:S01]  /*0c40*/  ISETP.NE.AND P0, PT, R2, RZ, PT ;  /* 0x000000ff0200720c */ /* 0x000fe20003f05270 */
[----:B--2---:R-:W-:-:S04]  /*0c50*/  FADD R27, R0, -R21 ;  /* 0x80000015001b7221 */ /* 0x004fc80000000000 */
[----:B------:R-:W-:-:S08]  /*0c60*/  FFMA R27, R27, R27, R24 ;  /* 0x0000001b1b1b7223 */ /* 0x000fd00000000018 */
[----:B0-----:R-:W-:Y:S05]  /*0c70*/  @P0 BRA `(.L_x_19) ;  /* 0xfffffff400680947 */ /* 0x001fea000383ffff */
.L_x_2:
[----:B------:R-:W-:-:S13]  /*0c80*/  ISETP.NE.AND P0, PT, R5, RZ, PT ;  /* 0x000000ff0500720c */ /* 0x000fda0003f05270 */
[----:B------:R-:W-:Y:S05]  /*0c90*/  @!P0 BRA `(.L_x_1) ;  /* 0x0000000800a48947 */ /* 0x000fea0003800000 */
[----:B------:R-:W0:Y:S01]  /*0ca0*/  LDC R2, c[0x0][0x3a0] ;  /* 0x0000e800ff027b82 */ /* 0x000e220000000800 */
[----:B------:R-:W-:Y:S02]  /*0cb0*/  ISETP.GE.U32.AND P0, PT, R5, 0x4, PT ;  /* 0x000000040500780c */ /* 0x000fe40003f06070 */
[----:B0-----:R-:W-:-:S11]  /*0cc0*/  LOP3.LUT R2, R2, 0x3, RZ, 0xc0, !PT ;  /* 0x0000000302027812 */ /* 0x001fd600078ec0ff */
[----:B------:R-:W-:Y:S05]  /*0cd0*/  @!P0 BRA `(.L_x_20) ;  /* 0x0000000400588947 */ /* 0x000fea0003800000 */
[----:B------:R-:W0:Y:S01]  /*0ce0*/  LDC.64 R14, c[0x0][0x380] ;  /* 0x0000e000ff0e7b82 */ /* 0x000e220000000a00 */
[----:B------:R-:W2:Y:S01]  /*0cf0*/  LDG.E R3, desc[UR6][R10.64] ;  /* 0x000000060a037981 */ /* 0x000ea2000c1e1900 */
[----:B------:R-:W-:-:S05]  /*0d00*/  IADD3 R12, PT, PT, R7, R4, RZ ;  /* 0x00000004070c7210 */ /* 0x000fca0007ffe0ff */
[----:B0-----:R-:W-:-:S05]  /*0d10*/  IMAD.WIDE R14, R12, 0x4, R14 ;  /* 0x000000040c0e7825 */ /* 0x001fca00078e020e */
[----:B------:R-:W3:Y:S01]  /*0d20*/  LDG.E R0, desc[UR6][R14.64] ;  /* 0x000000060e007981 */ /* 0x000ee2000c1e1900 */
[----:B------:R-:W-:Y:S01]  /*0d30*/  BSSY.RECONVERGENT B3, `(.L_x_21) ;  /* 0x000000d000037945 */ /* 0x000fe20003800200 */
[----:B--2---:R-:W-:-:S04]  /*0d40*/  I2FP.F32.S32 R22, R3 ;  /* 0x0000000300167245 */ /* 0x004fc80000201400 */
[----:B------:R-:W0:Y:S02]  /*0d50*/  MUFU.RCP R3, R22 ;  /* 0x0000001600037308 */ /* 0x000e240000001000 */
[----:B0-----:R-:W-:-:S04]  /*0d60*/  FFMA R6, -R22, R3, 1 ;  /* 0x3f80000016067423 */ /* 0x001fc80000000103 */
[----:B------:R-:W-:Y:S02]  /*0d70*/  FFMA R3, R3, R6, R3 ;  /* 0x0000000603037223 */ /* 0x000fe40000000003 */
[----:B---3--:R-:W0:Y:S02]  /*0d80*/  FCHK P0, R0, R22 ;  /* 0x0000001600007302 */ /* 0x008e240000000000 */
[----:B------:R-:W-:-:S04]  /*0d90*/  FFMA R6, R0, R3, RZ ;  /* 0x0000000300067223 */ /* 0x000fc800000000ff */
[----:B------:R-:W-:-:S04]  /*0da0*/  FFMA R5, -R22, R6, R0 ;  /* 0x0000000616057223 */ /* 0x000fc80000000100 */
[----:B------:R-:W-:Y:S01]  /*0db0*/  FFMA R3, R3, R5, R6 ;  /* 0x0000000503037223 */ /* 0x000fe20000000006 */
[----:B0-----:R-:W-:Y:S06]  /*0dc0*/  @!P0 BRA `(.L_x_22) ;  /* 0x00000000000c8947 */ /* 0x001fec0003800000 */
[----:B------:R-:W-:-:S07]  /*0dd0*/  MOV R6, 0xdf0 ;  /* 0x00000df000067802 */ /* 0x000fce0000000f00 */
[----:B------:R-:W-:Y:S05]  /*0de0*/  CALL.REL.NOINC `($__internal_0_$__cuda_sm3x_div_rn_noftz_f32_slowpath) ;  /* 0x0000000800787944 */ /* 0x000fea0003c00000 */
[----:B------:R-:W-:-:S07]  /*0df0*/  MOV R3, R0 ;  /* 0x0000000000037202 */ /* 0x000fce0000000f00 */
.L_x_22:
[----:B------:R-:W-:Y:S05]  /*0e00*/  BSYNC.RECONVERGENT B3 ;  /* 0x0000000000037941 */ /* 0x000fea0003800200 */
.L_x_21:
[----:B------:R-:W0:Y:S02]  /*0e10*/  LDC.64 R8, c[0x0][0x388] ;  /* 0x0000e200ff087b82 */ /* 0x000e240000000a00 */
[----:B0-----:R-:W-:-:S05]  /*0e20*/  IMAD.WIDE R12, R12, 0x4, R8 ;  /* 0x000000040c0c7825 */ /* 0x001fca00078e0208 */
[----:B------:R-:W2:Y:S04]  /*0e30*/  LDG.E R6, desc[UR6][R12.64] ;  /* 0x000000060c067981 */ /* 0x000ea8000c1e1900 */
[----:B------:R0:W-:Y:S04]  /*0e40*/  STG.E desc[UR6][R12.64], R3 ;  /* 0x000000030c007986 */ /* 0x0001e8000c101906 */
[----:B------:R-:W3:Y:S04]  /*0e50*/  LDG.E R5, desc[UR6][R10.64] ;  /* 0x000000060a057981 */ /* 0x000ee8000c1e1900 */
[----:B------:R-:W4:Y:S01]  /*0e60*/  LDG.E R0, desc[UR6][R14.64+0x4] ;  /* 0x000004060e007981 */ /* 0x000f22000c1e1900 */
[----:B------:R-:W-:Y:S01]  /*0e70*/  BSSY.RECONVERGENT B3, `(.L_x_23) ;  /* 0x000000f000037945 */ /* 0x000fe20003800200 */
[----:B--2---:R-:W-:-:S04]  /*0e80*/  FADD R6, R6, -R3 ;  /* 0x8000000306067221 */ /* 0x004fc80000000000 */
[----:B0-----:R-:W-:Y:S01]  /*0e90*/  FFMA R3, R6, R6, R27 ;  /* 0x0000000606037223 */ /* 0x001fe2000000001b */
[----:B---3--:R-:W-:-:S04]  /*0ea0*/  I2FP.F32.S32 R22, R5 ;  /* 0x0000000500167245 */ /* 0x008fc80000201400 */
[----:B------:R-:W0:Y:S08]  /*0eb0*/  MUFU.RCP R5, R22 ;  /* 0x0000001600057308 */ /* 0x000e300000001000 */
[----:B----4-:R-:W1:Y:S01]  /*0ec0*/  FCHK P0, R0, R22 ;  /* 0x0000001600007302 */ /* 0x010e620000000000 */
        /* <DEDUP_REMOVED lines=8> */
[----:B------:R-:W-:-:S07]  /*0f50*/  MOV R5, R0 ;  /* 0x0000000000057202 */ /* 0x000fce0000000f00 */
.L_x_24:
[----:B------:R-:W-:Y:S05]  /*0f60*/  BSYNC.RECONVERGENT B3 ;  /* 0x0000000000037941 */ /* 0x000fea0003800200 */
.L_x_23:
        /* <DEDUP_REMOVED lines=19> */
.L_x_26:
[----:B------:R-:W-:Y:S05]  /*10a0*/  BSYNC.RECONVERGENT B3 ;  /* 0x0000000000037941 */ /* 0x000fea0003800200 */
.L_x_25:
        /* <DEDUP_REMOVED lines=19> */
.L_x_28:
[----:B------:R-:W-:Y:S05]  /*11e0*/  BSYNC.RECONVERGENT B3 ;  /* 0x0000000000037941 */ /* 0x000fea0003800200 */
.L_x_27:
[----:B------:R-:W2:Y:S01]  /*11f0*/  LDG.E R0, desc[UR6][R12.64+0xc] ;  /* 0x00000c060c007981 */ /* 0x000ea2000c1e1900 */
[----:B------:R-:W-:-:S03]  /*1200*/  IADD3 R4, PT, PT, R4, 0x4, RZ ;  /* 0x0000000404047810 */ /* 0x000fc60007ffe0ff */
[----:B------:R0:W-:Y:S01]  /*1210*/  STG.E desc[UR6][R12.64+0xc], R5 ;  /* 0x00000c050c007986 */ /* 0x0001e2000c101906 */
[----:B--2---:R-:W-:-:S04]  /*1220*/  FADD R0, R0, -R5 ;  /* 0x8000000500007221 */ /* 0x004fc80000000000 */
[----:B0-----:R-:W-:-:S07]  /*1230*/  FFMA R27, R0, R0, R3 ;  /* 0x00000000001b7223 */ /* 0x001fce0000000003 */
.L_x_20:
[----:B------:R-:W-:-:S13]  /*1240*/  ISETP.NE.AND P0, PT, R2, RZ, PT ;  /* 0x000000ff0200720c */ /* 0x000fda0003f05270 */
[----:B------:R-:W-:Y:S05]  /*1250*/  @!P0 BRA `(.L_x_1) ;  /* 0x0000000400348947 */ /* 0x000fea0003800000 */
[----:B------:R-:W-:-:S13]  /*1260*/  ISETP.NE.AND P0, PT, R2, 0x1, PT ;  /* 0x000000010200780c */ /* 0x000fda0003f05270 */
[----:B------:R-:W-:Y:S05]  /*1270*/  @!P0 BRA `(.L_x_29) ;  /* 0x0000000000b88947 */ /* 0x000fea0003800000 */
[----:B------:R-:W0:Y:S01]  /*1280*/  LDC.64 R12, c[0x0][0x380] ;  /* 0x0000e000ff0c7b82 */ /* 0x000e220000000a00 */
[----:B------:R-:W2:Y:S01]  /*1290*/  LDG.E R3, desc[UR6][R10.64] ;  /* 0x000000060a037981 */ /* 0x000ea2000c1e1900 */
[----:B------:R-:W-:-:S04]  /*12a0*/  IMAD.IADD R2, R7, 0x1, R4 ;  /* 0x0000000107027824 */ /* 0x000fc800078e0204 */
        /* <DEDUP_REMOVED lines=15> */
.L_x_31:
[----:B------:R-:W-:Y:S05]  /*13a0*/  BSYNC.RECONVERGENT B3 ;  /* 0x0000000000037941 */ /* 0x000fea0003800200 */
.L_x_30:
        /* <DEDUP_REMOVED lines=21> */
.L_x_33:
[----:B------:R-:W-:Y:S05]  /*1500*/  BSYNC.RECONVERGENT B3 ;  /* 0x0000000000037941 */ /* 0x000fea0003800200 */
.L_x_32:
[----:B------:R-:W2:Y:S01]  /*1510*/  LDG.E R0, desc[UR6][R2.64+0x4] ;  /* 0x0000040602007981 */ /* 0x000ea2000c1e1900 */
[----:B------:R-:W-:-:S03]  /*1520*/  IADD3 R4, PT, PT, R4, 0x2, RZ ;  /* 0x0000000204047810 */ /* 0x000fc60007ffe0ff */
[----:B------:R0:W-:Y:S01]  /*1530*/  STG.E desc[UR6][R2.64+0x4], R9 ;  /* 0x0000040902007986 */ /* 0x0001e2000c101906 */
[----:B--2---:R-:W-:-:S04]  /*1540*/  FADD R0, R0, -R9 ;  /* 0x8000000900007221 */ /* 0x004fc80000000000 */
[----:B0-----:R-:W-:-:S07]  /*1550*/  FFMA R27, R0, R0, R27 ;  /* 0x00000000001b7223 */ /* 0x001fce000000001b */
.L_x_29:
[----:B------:R-:W0:Y:S02]  /*1560*/  LDCU UR4, c[0x0][0x3a0] ;  /* 0x00007400ff0477ac */ /* 0x000e240008000800 */
[----:B0-----:R-:W-:-:S04]  /*1570*/  ULOP3.LUT UR4, UR4, 0x1, URZ, 0xc0, !UPT ;  /* 0x0000000104047892 */ /* 0x001fc8000f8ec0ff */
[----:B------:R-:W-:-:S09]  /*1580*/  UISETP.NE.U32.AND UP0, UPT, UR4, 0x1, UPT ;  /* 0x000000010400788c */ /* 0x000fd2000bf05070 */
[----:B------:R-:W-:Y:S05]  /*1590*/  BRA.U UP0, `(.L_x_1) ;  /* 0x0000000100647547 */ /* 0x000fea000b800000 */
        /* <DEDUP_REMOVED lines=18> */
.L_x_35:
[----:B------:R-:W-:Y:S05]  /*16c0*/  BSYNC.RECONVERGENT B3 ;  /* 0x0000000000037941 */ /* 0x000fea0003800200 */
.L_x_34:
[----:B------:R-:W0:Y:S02]  /*16d0*/  LDC.64 R2, c[0x0][0x388] ;  /* 0x0000e200ff027b82 */ /* 0x000e240000000a00 */
[----:B0-----:R-:W-:-:S05]  /*16e0*/  IMAD.WIDE R4, R4, 0x4, R2 ;  /* 0x0000000404047825 */ /* 0x001fca00078e0202 */
[----:B------:R-:W2:Y:S04]  /*16f0*/  LDG.E R0, desc[UR6][R4.64] ;  /* 0x0000000604007981 */ /* 0x000ea8000c1e1900 */
[----:B------:R0:W-:Y:S01]  /*1700*/  STG.E desc[UR6][R4.64], R7 ;  /* 0x0000000704007986 */ /* 0x0001e2000c101906 */
[----:B--2---:R-:W-:-:S04]  /*1710*/  FADD R0, R0, -R7 ;  /* 0x8000000700007221 */ /* 0x004fc80000000000 */
[----:B0-----:R-:W-:-:S07]  /*1720*/  FFMA R27, R0, R0, R27 ;  /* 0x00000000001b7223 */ /* 0x001fce000000001b */
.L_x_1:
[----:B------:R-:W-:Y:S05]  /*1730*/  BSYNC.RECONVERGENT B0 ;  /* 0x0000000000007941 */ /* 0x000fea0003800200 */
.L_x_0:
[----:B------:R-:W0:Y:S02]  /*1740*/  LDC.64 R2, c[0x0][0x398] ;  /* 0x0000e600ff027b82 */ /* 0x000e240000000a00 */
[----:B0-----:R0:W5:Y:S02]  /*1750*/  LDG.E R4, desc[UR6][R2.64] ;  /* 0x0000000602047981 */ /* 0x001164000c1e1900 */
.L_x_36:
[C---:B-----5:R-:W-:Y:S01]  /*1760*/  FMNMX R5, R4.reuse, R27, !PT ;  /* 0x0000001b04057209 */ /* 0x060fe20007800000 */
[----:B------:R-:W-:Y:S05]  /*1770*/  YIELD ;  /* 0x0000000000007946 */ /* 0x000fea0003800000 */
[----:B------:R-:W2:Y:S02]  /*1780*/  ATOMG.E.CAS.STRONG.GPU PT, R5, [R2], R4, R5 ;  /* 0x00000004020573a9 */ /* 0x000ea400001ee105 */
[-C--:B--2---:R-:W-:Y:S02]  /*1790*/  ISETP.NE.AND P0, PT, R4, R5.reuse, PT ;  /* 0x000000050400720c */ /* 0x084fe40003f05270 */
[----:B------:R-:W-:-:S11]  /*17a0*/  MOV R4, R5 ;  /* 0x0000000500047202 */ /* 0x000fd60000000f00 */
[----:B------:R-:W-:Y:S05]  /*17b0*/  @P0 BRA `(.L_x_36) ;  /* 0xfffffffc00e80947 */ /* 0x000fea000383ffff */
[----:B------:R-:W-:Y:S05]  /*17c0*/  EXIT ;  /* 0x000000000000794d */ /* 0x000fea0003800000 */
        .weak           $__internal_0_$__cuda_sm3x_div_rn_noftz_f32_slowpath
        .type           $__internal_0_$__cuda_sm3x_div_rn_noftz_f32_slowpath,@function
        .size           $__internal_0_$__cuda_sm3x_div_rn_noftz_f32_slowpath,(.L_x_166 - $__internal_0_$__cuda_sm3x_div_rn_noftz_f32_slowpath)
$__internal_0_$__cuda_sm3x_div_rn_noftz_f32_slowpath:
[----:B------:R-:W-:Y:S01]  /*17d0*/  SHF.R.U32.HI R8, RZ, 0x17, R22 ;  /* 0x00000017ff087819 */ /* 0x000fe20000011616 */
[----:B------:R-:W-:Y:S01]  /*17e0*/  BSSY.RECONVERGENT B1, `(.L_x_37) ;  /* 0x0000062000017945 */ /* 0x000fe20003800200 */
[----:B------:R-:W-:Y:S02]  /*17f0*/  SHF.R.U32.HI R23, RZ, 0x17, R0 ;  /* 0x00000017ff177819 */ /* 0x000fe40000011600 */
[----:B------:R-:W-:Y:S02]  /*1800*/  LOP3.LUT R8, R8, 0xff, RZ, 0xc0, !PT ;  /* 0x000000ff08087812 */ /* 0x000fe400078ec0ff */
[----:B------:R-:W-:Y:S02]  /*1810*/  LOP3.LUT R23, R23, 0xff, RZ, 0xc0, !PT ;  /* 0x000000ff17177812 */ /* 0x000fe400078ec0ff */
[----:B------:R-:W-:-:S03]  /*1820*/  IADD3 R20, PT, PT, R8, -0x1, RZ ;  /* 0xffffffff08147810 */ /* 0x000fc60007ffe0ff */
[----:B------:R-:W-:Y:S01]  /*1830*/  VIADD R21, R23, 0xffffffff ;  /* 0xffffffff17157836 */ /* 0x000fe20000000000 */
[----:B------:R-:W-:-:S04]  /*1840*/  ISETP.GT.U32.AND P0, PT, R20, 0xfd, PT ;  /* 0x000000fd1400780c */ /* 0x000fc80003f04070 */
[----:B------:R-:W-:-:S13]  /*1850*/  ISETP.GT.U32.OR P0, PT, R21, 0xfd, P0 ;  /* 0x000000fd1500780c */ /* 0x000fda0000704470 */
[----:B------:R-:W-:Y:S01]  /*1860*/  @!P0 MOV R9, RZ ;  /* 0x000000ff00098202 */ /* 0x000fe20000000f00 */
[----:B------:R-:W-:Y:S06]  /*1870*/  @!P0 BRA `(.L_x_38) ;  /* 0x00000000005c8947 */ /* 0x000fec0003800000 */
[----:B------:R-:W-:Y:S02]  /*1880*/  FSETP.GTU.FTZ.AND P0, PT, |R0|, +INF , PT ;  /* 0x7f8000000000780b */ /* 0x000fe40003f1c200 */
[----:B------:R-:W-:-:S04]  /*1890*/  FSETP.GTU.FTZ.AND P1, PT, |R22|, +INF , PT ;  /* 0x7f8000001600780b */ /* 0x000fc80003f3c200 */
[----:B------:R-:W-:-:S13]  /*18a0*/  PLOP3.LUT P0, PT, P0, P1, PT, 0xf8, 0x8f ;  /* 0x00000000008f781c */ /* 0x000fda0000703f70 */
[----:B------:R-:W-:Y:S05]  /*18b0*/  @P0 BRA `(.L_x_39) ;  /* 0x00000004004c0947 */ /* 0x000fea0003800000 */
[----:B------:R-:W-:-:S13]  /*18c0*/  LOP3.LUT P0, RZ, R22, 0x7fffffff, R0, 0xc8, !PT ;  /* 0x7fffffff16ff7812 */ /* 0x000fda000780c800 */
[----:B------:R-:W-:Y:S05]  /*18d0*/  @!P0 BRA `(.L_x_40) ;  /* 0x00000004003c8947 */ /* 0x000fea0003800000 */
[----:B------:R-:W-:Y:S02]  /*18e0*/  FSETP.NEU.FTZ.AND P2, PT, |R0|, +INF , PT ;  /* 0x7f8000000000780b */ /* 0x000fe40003f5d200 */
[----:B------:R-:W-:Y:S02]  /*18f0*/  FSETP.NEU.FTZ.AND P1, PT, |R22|, +INF , PT ;  /* 0x7f8000001600780b */ /* 0x000fe40003f3d200 */
[----:B------:R-:W-:-:S11]  /*1900*/  FSETP.NEU.FTZ.AND P0, PT, |R0|, +INF , PT ;  /* 0x7f8000000000780b */ /* 0x000fd60003f1d200 */
[----:B------:R-:W-:Y:S05]  /*1910*/  @!P1 BRA !P2, `(.L_x_40) ;  /* 0x00000004002c9947 */ /* 0x000fea0005000000 */
[----:B------:R-:W-:-:S04]  /*1920*/  LOP3.LUT P2, RZ, R0, 0x7fffffff, RZ, 0xc0, !PT ;  /* 0x7fffffff00ff7812 */ /* 0x000fc8000784c0ff */
[----:B------:R-:W-:-:S13]  /*1930*/  PLOP3.LUT P1, PT, P1, P2, PT, 0x2f, 0xf2 ;  /* 0x0000000000f2781c */ /* 0x000fda0000f24577 */
[----:B------:R-:W-:Y:S05]  /*1940*/  @P1 BRA `(.L_x_41) ;  /* 0x0000000400181947 */ /* 0x000fea0003800000 */
[----:B------:R-:W-:-:S04]  /*1950*/  LOP3.LUT P1, RZ, R22, 0x7fffffff, RZ, 0xc0, !PT ;  /* 0x7fffffff16ff7812 */ /* 0x000fc8000782c0ff */
[----:B------:R-:W-:-:S13]  /*1960*/  PLOP3.LUT P0, PT, P0, P1, PT, 0x2f, 0xf2 ;  /* 0x0000000000f2781c */ /* 0x000fda0000702577 */
[----:B------:R-:W-:Y:S05]  /*1970*/  @P0 BRA `(.L_x_42) ;  /* 0x0000000400000947 */ /* 0x000fea0003800000 */
[----:B------:R-:W-:Y:S02]  /*1980*/  ISETP.GE.AND P0, PT, R21, RZ, PT ;  /* 0x000000ff1500720c */ /* 0x000fe40003f06270 */
[----:B------:R-:W-:-:S11]  /*1990*/  ISETP.GE.AND P1, PT, R20, RZ, PT ;  /* 0x000000ff1400720c */ /* 0x000fd60003f26270 */
[----:B------:R-:W-:Y:S01]  /*19a0*/  @P0 MOV R9, RZ ;  /* 0x000000ff00090202 */ /* 0x000fe20000000f00 */
[----:B------:R-:W-:Y:S01]  /*19b0*/  @!P0 FFMA R0, R0, 1.84467440737095516160e+19, RZ ;  /* 0x5f80000000008823 */ /* 0x000fe200000000ff */
[----:B------:R-:W-:Y:S01]  /*19c0*/  @!P0 MOV R9, 0xffffffc0 ;  /* 0xffffffc000098802 */ /* 0x000fe20000000f00 */
[----:B------:R-:W-:-:S03]  /*19d0*/  @!P1 FFMA R22, R22, 1.84467440737095516160e+19, RZ ;  /* 0x5f80000016169823 */ /* 0x000fc600000000ff */
[----:B------:R-:W-:-:S07]  /*19e0*/  @!P1 IADD3 R9, PT, PT, R9, 0x40, RZ ;  /* 0x0000004009099810 */ /* 0x000fce0007ffe0ff */
.L_x_38:
[----:B------:R-:W-:Y:S01]  /*19f0*/  LEA R21, R8, 0xc0800000, 0x17 ;  /* 0xc080000008157811 */ /* 0x000fe200078eb8ff */
[----:B------:R-:W-:Y:S01]  /*1a00*/  BSSY.RECONVERGENT B2, `(.L_x_43) ;  /* 0x0000036000027945 */ /* 0x000fe20003800200 */
[----:B------:R-:W-:Y:S02]  /*1a10*/  IADD3 R23, PT, PT, R23, -0x7f, RZ ;  /* 0xffffff8117177810 */ /* 0x000fe40007ffe0ff */
[----:B------:R-:W-:-:S03]  /*1a20*/  IADD3 R26, PT, PT, -R21, R22, RZ ;  /* 0x00000016151a7210 */ /* 0x000fc60007ffe1ff */
[----:B------:R-:W-:Y:S01]  /*1a30*/  IMAD R0, R23, -0x800000, R0 ;  /* 0xff80000017007824 */ /* 0x000fe200078e0200 */
[----:B------:R-:W0:Y:S01]  /*1a40*/  MUFU.RCP R20, R26 ;  /* 0x0000001a00147308 */ /* 0x000e220000001000 */
[----:B------:R-:W-:-:S04]  /*1a50*/  FADD.FTZ R21, -R26, -RZ ;  /* 0x800000ff1a157221 */ /* 0x000fc80000010100 */
[----:B0-----:R-:W-:-:S04]  /*1a60*/  FFMA R25, R20, R21, 1 ;  /* 0x3f80000014197423 */ /* 0x001fc80000000015 */
[----:B------:R-:W-:-:S04]  /*1a70*/  FFMA R25, R20, R25, R20 ;  /* 0x0000001914197223 */ /* 0x000fc80000000014 */
[----:B------:R-:W-:-:S04]  /*1a80*/  FFMA R20, R0, R25, RZ ;  /* 0x0000001900147223 */ /* 0x000fc800000000ff */
[----:B------:R-:W-:-:S04]  /*1a90*/  FFMA R22, R21, R20, R0 ;  /* 0x0000001415167223 */ /* 0x000fc80000000000 */
[----:B------:R-:W-:Y:S01]  /*1aa0*/  FFMA R22, R25, R22, R20 ;  /* 0x0000001619167223 */ /* 0x000fe20000000014 */
[----:B------:R-:W-:-:S03]  /*1ab0*/  IADD3 R20, PT, PT, R23, 0x7f, -R8 ;  /* 0x0000007f17147810 */ /* 0x000fc60007ffe808 */
[----:B------:R-:W-:Y:S01]  /*1ac0*/  FFMA R21, R21, R22, R0 ;  /* 0x0000001615157223 */ /* 0x000fe20000000000 */
[----:B------:R-:W-:-:S03]  /*1ad0*/  IADD3 R9, PT, PT, R20, R9, RZ ;  /* 0x0000000914097210 */ /* 0x000fc60007ffe0ff */
[----:B------:R-:W-:-:S05]  /*1ae0*/  FFMA R0, R25, R21, R22 ;  /* 0x0000001519007223 */ /* 0x000fca0000000016 */
[----:B------:R-:W-:-:S04]  /*1af0*/  SHF.R.U32.HI R8, RZ, 0x17, R0 ;  /* 0x00000017ff087819 */ /* 0x000fc80000011600 */
[----:B------:R-:W-:-:S05]  /*1b00*/  LOP3.LUT R8, R8, 0xff, RZ, 0xc0, !PT ;  /* 0x000000ff08087812 */ /* 0x000fca00078ec0ff */
[----:B------:R-:W-:-:S05]  /*1b10*/  IMAD.IADD R8, R8, 0x1, R9 ;  /* 0x0000000108087824 */ /* 0x000fca00078e0209 */
[----:B------:R-:W-:-:S04]  /*1b20*/  IADD3 R20, PT, PT, R8, -0x1, RZ ;  /* 0xffffffff08147810 */ /* 0x000fc80007ffe0ff */
[----:B------:R-:W-:-:S13]  /*1b30*/  ISETP.GE.U32.AND P0, PT, R20, 0xfe, PT ;  /* 0x000000fe1400780c */ /* 0x000fda0003f06070 */
[----:B------:R-:W-:Y:S05]  /*1b40*/  @!P0 BRA `(.L_x_44) ;  /* 0x0000000000808947 */ /* 0x000fea0003800000 */
[----:B------:R-:W-:-:S13]  /*1b50*/  ISETP.GT.AND P0, PT, R8, 0xfe, PT ;  /* 0x000000fe0800780c */ /* 0x000fda0003f04270 */
[----:B------:R-:W-:Y:S05]  /*1b60*/  @P0 BRA `(.L_x_45) ;  /* 0x00000000006c0947 */ /* 0x000fea0003800000 */
[----:B------:R-:W-:-:S13]  /*1b70*/  ISETP.GE.AND P0, PT, R8, 0x1, PT ;  /* 0x000000010800780c */ /* 0x000fda0003f06270 */
[----:B------:R-:W-:Y:S05]  /*1b80*/  @P0 BRA `(.L_x_46) ;  /* 0x0000000000740947 */ /* 0x000fea0003800000 */
[----:B------:R-:W-:Y:S02]  /*1b90*/  ISETP.GE.AND P0, PT, R8, -0x18, PT ;  /* 0xffffffe80800780c */ /* 0x000fe40003f06270 */
[----:B------:R-:W-:-:S11]  /*1ba0*/  LOP3.LUT R0, R0, 0x80000000, RZ, 0xc0, !PT ;  /* 0x8000000000007812 */ /* 0x000fd600078ec0ff */
[----:B------:R-:W-:Y:S05]  /*1bb0*/  @!P0 BRA `(.L_x_46) ;  /* 0x0000000000688947 */ /* 0x000fea0003800000 */
[CCC-:B------:R-:W-:Y:S01]  /*1bc0*/  FFMA.RZ R9, R25.reuse, R21.reuse, R22.reuse ;  /* 0x0000001519097223 */ /* 0x1c0fe2000000c016 */
[CCC-:B------:R-:W-:Y:S01]  /*1bd0*/  FFMA.RP R20, R25.reuse, R21.reuse, R22.reuse ;  /* 0x0000001519147223 */ /* 0x1c0fe20000008016 */
[----:B------:R-:W-:Y:S01]  /*1be0*/  FFMA.RM R25, R25, R21, R22 ;  /* 0x0000001519197223 */ /* 0x000fe20000004016 */
[C---:B------:R-:W-:Y:S02]  /*1bf0*/  IADD3 R21, PT, PT, R8.reuse, 0x20, RZ ;  /* 0x0000002008157810 */ /* 0x040fe40007ffe0ff */
[----:B------:R-:W-:Y:S02]  /*1c00*/  LOP3.LUT R9, R9, 0x7fffff, RZ, 0xc0, !PT ;  /* 0x007fffff09097812 */ /* 0x000fe400078ec0ff */
[C---:B------:R-:W-:Y:S02]  /*1c10*/  ISETP.NE.AND P2, PT, R8.reuse, RZ, PT ;  /* 0x000000ff0800720c */ /* 0x040fe40003f45270 */
[----:B------:R-:W-:Y:S02]  /*1c20*/  LOP3.LUT R22, R9, 0x800000, RZ, 0xfc, !PT ;  /* 0x0080000009167812 */ /* 0x000fe400078efcff */
[----:B------:R-:W-:-:S02]  /*1c30*/  ISETP.NE.AND P1, PT, R8, RZ, PT ;  /* 0x000000ff0800720c */ /* 0x000fc40003f25270 */
[----:B------:R-:W-:Y:S02]  /*1c40*/  IADD3 R8, PT, PT, -R8, RZ, RZ ;  /* 0x000000ff08087210 */ /* 0x000fe40007ffe1ff */
[----:B------:R-:W-:Y:S02]  /*1c50*/  SHF.L.U32 R21, R22, R21, RZ ;  /* 0x0000001516157219 */ /* 0x000fe400000006ff */
[----:B------:R-:W-:Y:S02]  /*1c60*/  FSETP.NEU.FTZ.AND P0, PT, R20, R25, PT ;  /* 0x000000191400720b */ /* 0x000fe40003f1d000 */
[----:B------:R-:W-:Y:S02]  /*1c70*/  SEL R9, R8, RZ, P2 ;  /* 0x000000ff08097207 */ /* 0x000fe40001000000 */
[----:B------:R-:W-:Y:S02]  /*1c80*/  ISETP.NE.AND P1, PT, R21, RZ, P1 ;  /* 0x000000ff1500720c */ /* 0x000fe40000f25270 */
[----:B------:R-:W-:-:S02]  /*1c90*/  SHF.R.U32.HI R21, RZ, R9, R22 ;  /* 0x00000009ff157219 */ /* 0x000fc40000011616 */
[----:B------:R-:W-:Y:S02]  /*1ca0*/  PLOP3.LUT P0, PT, P0, P1, PT, 0xf8, 0x8f ;  /* 0x00000000008f781c */ /* 0x000fe40000703f70 */
[----:B------:R-:W-:Y:S02]  /*1cb0*/  SHF.R.U32.HI R9, RZ, 0x1, R21 ;  /* 0x00000001ff097819 */ /* 0x000fe40000011615 */
[----:B------:R-:W-:-:S04]  /*1cc0*/  SEL R8, RZ, 0x1, !P0 ;  /* 0x00000001ff087807 */ /* 0x000fc80004000000 */
[----:B------:R-:W-:-:S04]  /*1cd0*/  LOP3.LUT R8, R8, 0x1, R9, 0xf8, !PT ;  /* 0x0000000108087812 */ /* 0x000fc800078ef809 */
[----:B------:R-:W-:-:S04]  /*1ce0*/  LOP3.LUT R8, R8, R21, RZ, 0xc0, !PT ;  /* 0x0000001508087212 */ /* 0x000fc800078ec0ff */
[----:B------:R-:W-:-:S04]  /*1cf0*/  IADD3 R9, PT, PT, R9, R8, RZ ;  /* 0x0000000809097210 */ /* 0x000fc80007ffe0ff */
[----:B------:R-:W-:Y:S01]  /*1d00*/  LOP3.LUT R0, R9, R0, RZ, 0xfc, !PT ;  /* 0x0000000009007212 */ /* 0x000fe200078efcff */
[----:B------:R-:W-:Y:S06]  /*1d10*/  BRA `(.L_x_46) ;  /* 0x0000000000107947 */ /* 0x000fec0003800000 */
.L_x_45:
[----:B------:R-:W-:-:S04]  /*1d20*/  LOP3.LUT R0, R0, 0x80000000, RZ, 0xc0, !PT ;  /* 0x8000000000007812 */ /* 0x000fc800078ec0ff */
[----:B------:R-:W-:Y:S01]  /*1d30*/  LOP3.LUT R0, R0, 0x7f800000, RZ, 0xfc, !PT ;  /* 0x7f80000000007812 */ /* 0x000fe200078efcff */
[----:B------:R-:W-:Y:S06]  /*1d40*/  BRA `(.L_x_46) ;  /* 0x0000000000047947 */ /* 0x000fec0003800000 */
.L_x_44:
[----:B------:R-:W-:-:S07]  /*1d50*/  LEA R0, R9, R0, 0x17 ;  /* 0x0000000009007211 */ /* 0x000fce00078eb8ff */
.L_x_46:
[----:B------:R-:W-:Y:S05]  /*1d60*/  BSYNC.RECONVERGENT B2 ;  /* 0x0000000000027941 */ /* 0x000fea0003800200 */
.L_x_43:
[----:B------:R-:W-:Y:S05]  /*1d70*/  BRA `(.L_x_47) ;  /* 0x0000000000207947 */ /* 0x000fea0003800000 */
.L_x_42:
[----:B------:R-:W-:-:S04]  /*1d80*/  LOP3.LUT R0, R22, 0x80000000, R0, 0x48, !PT ;  /* 0x8000000016007812 */ /* 0x000fc800078e4800 */
[----:B------:R-:W-:Y:S01]  /*1d90*/  LOP3.LUT R0, R0, 0x7f800000, RZ, 0xfc, !PT ;  /* 0x7f80000000007812 */ /* 0x000fe200078efcff */
[----:B------:R-:W-:Y:S06]  /*1da0*/  BRA `(.L_x_47) ;  /* 0x0000000000147947 */ /* 0x000fec0003800000 */
.L_x_41:
[----:B------:R-:W-:Y:S01]  /*1db0*/  LOP3.LUT R0, R22, 0x80000000, R0, 0x48, !PT ;  /* 0x8000000016007812 */ /* 0x000fe200078e4800 */
[----:B------:R-:W-:Y:S06]  /*1dc0*/  BRA `(.L_x_47) ;  /* 0x00000000000c7947 */ /* 0x000fec0003800000 */
.L_x_40:
[----:B------:R-:W0:Y:S01]  /*1dd0*/  MUFU.RSQ R0, -QNAN ;  /* 0xffc0000000007908 */ /* 0x000e220000001400 */
[----:B------:R-:W-:Y:S05]  /*1de0*/  BRA `(.L_x_47) ;  /* 0x0000000000047947 */ /* 0x000fea0003800000 */
.L_x_39:
[----:B------:R-:W-:-:S07]  /*1df0*/  FADD.FTZ R0, R0, R22 ;  /* 0x0000001600007221 */ /* 0x000fce0000010000 */
.L_x_47:
[----:B------:R-:W-:Y:S05]  /*1e00*/  BSYNC.RECONVERGENT B1 ;  /* 0x0000000000017941 */ /* 0x000fea0003800200 */
.L_x_37:
[----:B------:R-:W-:Y:S01]  /*1e10*/  HFMA2 R9, -RZ, RZ, 0, 0 ;  /* 0x00000000ff097431 */ /* 0x000fe200000001ff */
[----:B------:R-:W-:-:S04]  /*1e20*/  MOV R8, R6 ;  /* 0x0000000600087202 */ /* 0x000fc80000000f00 */
[----:B0-----:R-:W-:Y:S05]  /*1e30*/  RET.REL.NODEC R8 `(_Z13step_2_kernelPfS_PiS_ii) ;  /* 0xffffffe008707950 */ /* 0x001fea0003c3ffff */
.L_x_48:
[----:B------:R-:W-:-:S00]  /*1e40*/  BRA `(.L_x_48) ;  /* 0xfffffffc00fc7947 */ /* 0x000fc0000383ffff */
[----:B------:R-:W-:-:S00]  /*1e50*/  NOP ;  /* 0x0000000000007918 */ /* 0x000fc00000000000 */
        /* <DEDUP_REMOVED lines=10> */
.L_x_166:


//--------------------- .text._Z13step_1_kernelPfS_PiS_S0_S0_iii --------------------------
	.section	.text._Z13step_1_kernelPfS_PiS_S0_S0_iii,"ax",@progbits
	.align	128
        .global         _Z13step_1_kernelPfS_PiS_S0_S0_iii
        .type           _Z13step_1_kernelPfS_PiS_S0_S0_iii,@function
        .size           _Z13step_1_kernelPfS_PiS_S0_S0_iii,(.L_x_168 - _Z13step_1_kernelPfS_PiS_S0_S0_iii)
        .other          _Z13step_1_kernelPfS_PiS_S0_S0_iii,@"STO_CUDA_ENTRY STV_DEFAULT"
_Z13step_1_kernelPfS_PiS_S0_S0_iii:
.text._Z13step_1_kernelPfS_PiS_S0_S0_iii:
[----:B------:R-:W-:Y:S01]  /*0000*/  LDC R1, c[0x0][0x37c] ;  /* 0x0000df00ff017b82 */ /* 0x000fe20000000800 */
[----:B------:R-:W0:Y:S01]  /*0010*/  LDCU UR4, c[0x0][0x3b4] ;  /* 0x00007680ff0477ac */ /* 0x000e220008000800 */
[----:B------:R-:W1:Y:S06]  /*0020*/  S2R R6, SR_TID.X ;  /* 0x0000000000067919 */ /* 0x000e6c0000002100 */
[----:B------:R-:W2:Y:S01]  /*0030*/  S2UR UR8, SR_CgaCtaId ;  /* 0x00000000000879c3 */ /* 0x000ea20000008800 */
[----:B------:R-:W-:Y:S01]  /*0040*/  BSSY.RECONVERGENT B0, `(.L_x_49) ;  /* 0x0000071000007945 */ /* 0x000fe20003800200 */
[----:B------:R-:W3:Y:S01]  /*0050*/  LDCU UR13, c[0x0][0x3b8] ;  /* 0x00007700ff0d77ac */ /* 0x000ee20008000800 */
[----:B------:R-:W1:Y:S01]  /*0060*/  S2R R3, SR_TID.Y ;  /* 0x0000000000037919 */ /* 0x000e620000002200 */
[----:B------:R-:W4:Y:S04]  /*0070*/  LDCU UR7, c[0x0][0x360] ;  /* 0x00006c00ff0777ac */ /* 0x000f280008000800 */
[----:B------:R-:W4:Y:S01]  /*0080*/  LDC R5, c[0x0][0x364] ;  /* 0x0000d900ff057b82 */ /* 0x000f220000000800 */
[----:B------:R-:W-:Y:S01]  /*0090*/  UMOV UR5, 0x400 ;  /* 0x0000040000057882 */ /* 0x000fe20000000000 */
[----:B------:R-:W1:Y:S01]  /*00a0*/  LDCU.64 UR10, c[0x0][0x358] ;  /* 0x00006b00ff0a77ac */ /* 0x000e620008000a00 */
[----:B------:R-:W-:Y:S01]  /*00b0*/  UIADD3 UR6, UPT, UPT, UR5, 0x10, URZ ;  /* 0x0000001005067890 */ /* 0x000fe2000fffe0ff */
[----:B0-----:R-:W-:-:S04]  /*00c0*/  IMAD.U32 R0, RZ, RZ, UR4 ;  /* 0x00000004ff007e24 */ /* 0x001fc8000f8e00ff */
[----:B------:R-:W0:Y:S01]  /*00d0*/  S2UR UR12, SR_CTAID.X ;  /* 0x00000000000c79c3 */ /* 0x000e220000002500 */
[----:B------:R-:W-:Y:S01]  /*00e0*/  R2UR UR4, R0 ;  /* 0x00000000000472ca */ /* 0x000fe200000e0000 */
[----:B--2---:R-:W-:Y:S01]  /*00f0*/  ULEA UR6, UR8, UR6, 0x18 ;  /* 0x0000000608067291 */ /* 0x004fe2000f8ec0ff */
[----:B----4-:R-:W-:-:S11]  /*0100*/  IMAD R5, R5, UR7, RZ ;  /* 0x0000000705057c24 */ /* 0x010fd6000f8e02ff */
[----:B---3--:R-:W-:Y:S01]  /*0110*/  UIMAD UR4, UR13, UR4, URZ ;  /* 0x000000040d0472a4 */ /* 0x008fe2000f8e02ff */
[----:B-1----:R-:W-:-:S03]  /*0120*/  IMAD R6, R3, UR7, R6 ;  /* 0x0000000703067c24 */ /* 0x002fc6000f8e0206 */
[----:B------:R-:W-:Y:S02]  /*0130*/  ULEA UR9, UR4, UR6, 0x2 ;  /* 0x0000000604097291 */ /* 0x000fe4000f8e10ff */
[----:B------:R-:W-:Y:S01]  /*0140*/  ISETP.GE.AND P0, PT, R6, UR4, PT ;  /* 0x0000000406007c0c */ /* 0x000fe2000bf06270 */
[----:B0-----:R-:W-:-:S12]  /*0150*/  IMAD R7, R5, UR12, R6 ;  /* 0x0000000c05077c24 */ /* 0x001fd8000f8e0206 */
[----:B------:R-:W-:Y:S05]  /*0160*/  @P0 BRA `(.L_x_50) ;  /* 0x0000000400780947 */ /* 0x000fea0003800000 */
[----:B------:R-:W0:Y:S01]  /*0170*/  I2F.U32.RP R10, R5 ;  /* 0x00000005000a7306 */ /* 0x000e220000209000 */
[----:B------:R-:W-:Y:S01]  /*0180*/  IMAD.IADD R4, R6, 0x1, R5 ;  /* 0x0000000106047824 */ /* 0x000fe200078e0205 */
[----:B------:R-:W-:Y:S01]  /*0190*/  IADD3 R11, PT, PT, RZ, -R5, RZ ;  /* 0x80000005ff0b7210 */ /* 0x000fe20007ffe0ff */
[----:B------:R-:W-:Y:S01]  /*01a0*/  BSSY.RECONVERGENT B1, `(.L_x_51) ;  /* 0x000002a000017945 */ /* 0x000fe20003800200 */
[----:B------:R-:W-:Y:S02]  /*01b0*/  ISETP.NE.U32.AND P2, PT, R5, RZ, PT ;  /* 0x000000ff0500720c */ /* 0x000fe40003f45070 */
[C---:B------:R-:W-:Y:S02]  /*01c0*/  ISETP.GE.U32.AND P0, PT, R4.reuse, UR4, PT ;  /* 0x0000000404007c0c */ /* 0x040fe4000bf06070 */
[----:B------:R-:W-:Y:S02]  /*01d0*/  VIMNMX.U32 R9, PT, PT, R4, UR4, !PT ;  /* 0x0000000404097c48 */ /* 0x000fe4000ffe0000 */
[----:B------:R-:W-:-:S02]  /*01e0*/  SEL R8, RZ, 0x1, P0 ;  /* 0x00000001ff087807 */ /* 0x000fc40000000000 */
[----:B------:R-:W-:Y:S02]  /*01f0*/  MOV R12, R6 ;  /* 0x00000006000c7202 */ /* 0x000fe40000000f00 */
[----:B------:R-:W-:Y:S01]  /*0200*/  IADD3 R4, PT, PT, R9, -R4, -R8 ;  /* 0x8000000409047210 */ /* 0x000fe20007ffe808 */
[----:B0-----:R-:W0:Y:S02]  /*0210*/  MUFU.RCP R10, R10 ;  /* 0x0000000a000a7308 */ /* 0x001e240000001000 */
[----:B0-----:R-:W-:-:S06]  /*0220*/  VIADD R2, R10, 0xffffffe ;  /* 0x0ffffffe0a027836 */ /* 0x001fcc0000000000 */
[----:B------:R0:W1:Y:S02]  /*0230*/  F2I.FTZ.U32.TRUNC.NTZ R3, R2 ;  /* 0x0000000200037305 */ /* 0x000064000021f000 */
[----:B0-----:R-:W-:Y:S02]  /*0240*/  IMAD.MOV.U32 R2, RZ, RZ, RZ ;  /* 0x000000ffff027224 */ /* 0x001fe400078e00ff */
[----:B-1----:R-:W-:-:S04]  /*0250*/  IMAD R11, R11, R3, RZ ;  /* 0x000000030b0b7224 */ /* 0x002fc800078e02ff */
[----:B------:R-:W-:-:S06]  /*0260*/  IMAD.HI.U32 R3, R3, R11, R2 ;  /* 0x0000000b03037227 */ /* 0x000fcc00078e0002 */
[----:B------:R-:W-:-:S05]  /*0270*/  IMAD.HI.U32 R9, R3, R4, RZ ;  /* 0x0000000403097227 */ /* 0x000fca00078e00ff */
[----:B------:R-:W-:-:S05]  /*0280*/  IADD3 R2, PT, PT, -R9, RZ, RZ ;  /* 0x000000ff09027210 */ /* 0x000fca0007ffe1ff */
[----:B------:R-:W-:Y:S02]  /*0290*/  IMAD R4, R5, R2, R4 ;  /* 0x0000000205047224 */ /* 0x000fe400078e0204 */
[----:B------:R-:W0:Y:S03]  /*02a0*/  LDC.64 R2, c[0x0][0x388] ;  /* 0x0000e200ff027b82 */ /* 0x000e260000000a00 */
[----:B------:R-:W-:-:S13]  /*02b0*/  ISETP.GE.U32.AND P0, PT, R4, R5, PT ;  /* 0x000000050400720c */ /* 0x000fda0003f06070 */
[----:B------:R-:W-:Y:S02]  /*02c0*/  @P0 IMAD.IADD R4, R4, 0x1, -R5 ;  /* 0x0000000104040824 */ /* 0x000fe400078e0a05 */
[----:B------:R-:W-:-:S03]  /*02d0*/  @P0 VIADD R9, R9, 0x1 ;  /* 0x0000000109090836 */ /* 0x000fc60000000000 */
[----:B------:R-:W-:-:S13]  /*02e0*/  ISETP.GE.U32.AND P1, PT, R4, R5, PT ;  /* 0x000000050400720c */ /* 0x000fda0003f26070 */
[----:B------:R-:W-:Y:S02]  /*02f0*/  @P1 IADD3 R9, PT, PT, R9, 0x1, RZ ;  /* 0x0000000109091810 */ /* 0x000fe40007ffe0ff */
[----:B------:R-:W-:-:S05]  /*0300*/  @!P2 LOP3.LUT R9, RZ, R5, RZ, 0x33, !PT ;  /* 0x00000005ff09a212 */ /* 0x000fca00078e33ff */
[----:B------:R-:W-:-:S05]  /*0310*/  IMAD.IADD R8, R8, 0x1, R9 ;  /* 0x0000000108087824 */ /* 0x000fca00078e0209 */
[C---:B------:R-:W-:Y:S02]  /*0320*/  LOP3.LUT R4, R8.reuse, 0x3, RZ, 0xc0, !PT ;  /* 0x0000000308047812 */ /* 0x040fe400078ec0ff */
[C---:B------:R-:W-:Y:S01]  /*0330*/  ISETP.GE.U32.AND P2, PT, R8.reuse, 0x3, PT ;  /* 0x000000030800780c */ /* 0x040fe20003f46070 */
[----:B------:R-:W-:Y:S01]  /*0340*/  VIADD R8, R8, 0x1 ;  /* 0x0000000108087836 */ /* 0x000fe20000000000 */
[----:B------:R-:W-:Y:S01]  /*0350*/  ISETP.NE.AND P0, PT, R4, 0x3, PT ;  /* 0x000000030400780c */ /* 0x000fe20003f05270 */
[----:B------:R-:W-:-:S03]  /*0360*/  IMAD.MOV.U32 R4, RZ, RZ, R6 ;  /* 0x000000ffff047224 */ /* 0x000fc600078e0006 */
[----:B------:R-:W-:-:S09]  /*0370*/  LOP3.LUT R8, R8, 0x3, RZ, 0xc0, !PT ;  /* 0x0000000308087812 */ /* 0x000fd200078ec0ff */
[----:B0-----:R-:W-:Y:S05]  /*0380*/  @!P0 BRA `(.L_x_52) ;  /* 0x00000000002c8947 */ /* 0x001fea0003800000 */
[----:B------:R-:W0:Y:S01]  /*0390*/  LDC.64 R14, c[0x0][0x388] ;  /* 0x0000e200ff0e7b82 */ /* 0x000e220000000a00 */
[----:B------:R-:W-:Y:S01]  /*03a0*/  IMAD.MOV.U32 R9, RZ, RZ, RZ ;  /* 0x000000ffff097224 */ /* 0x000fe200078e00ff */
[----:B------:R-:W-:-:S07]  /*03b0*/  MOV R12, R6 ;  /* 0x00000006000c7202 */ /* 0x000fce0000000f00 */
.L_x_53:
[----:B01----:R-:W-:-:S06]  /*03c0*/  IMAD.WIDE.U32 R10, R12, 0x4, R14 ;  /* 0x000000040c0a7825 */ /* 0x003fcc00078e000e */
[----:B------:R-:W2:Y:S01]  /*03d0*/  LDG.E R10, desc[UR10][R10.64] ;  /* 0x0000000a0a0a7981 */ /* 0x000ea2000c1e1900 */
[----:B------:R-:W-:Y:S01]  /*03e0*/  LEA R13, R12, UR6, 0x2 ;  /* 0x000000060c0d7c11 */ /* 0x000fe2000f8e10ff */
[----:B------:R-:W-:Y:S02]  /*03f0*/  VIADD R9, R9, 0x1 ;  /* 0x0000000109097836 */ /* 0x000fe40000000000 */
[----:B------:R-:W-:-:S03]  /*0400*/  IMAD.IADD R12, R5, 0x1, R12 ;  /* 0x00000001050c7824 */ /* 0x000fc600078e020c */
[----:B------:R-:W-:Y:S01]  /*0410*/  ISETP.NE.AND P1, PT, R9, R8, PT ;  /* 0x000000080900720c */ /* 0x000fe20003f25270 */
[----:B--2---:R1:W-:-:S12]  /*0420*/  STS [R13], R10 ;  /* 0x0000000a0d007388 */ /* 0x0043d80000000800 */
[----:B------:R-:W-:Y:S05]  /*0430*/  @P1 BRA `(.L_x_53) ;  /* 0xfffffffc00e01947 */ /* 0x000fea000383ffff */
.L_x_52:
[----:B------:R-:W-:Y:S05]  /*0440*/  BSYNC.RECONVERGENT B1 ;  /* 0x0000000000017941 */ /* 0x000fea0003800200 */
.L_x_51:
[----:B------:R-:W-:Y:S04]  /*0450*/  BSSY.RECONVERGENT B1, `(.L_x_54) ;  /* 0x0000018000017945 */ /* 0x000fe80003800200 */
[----:B------:R-:W-:Y:S05]  /*0460*/  @!P2 BRA `(.L_x_55) ;  /* 0x000000000058a947 */ /* 0x000fea0003800000 */
.L_x_56:
[----:B0-----:R-:W-:Y:S01]  /*0470*/  IADD3 R14, PT, PT, R5, R12, RZ ;  /* 0x0000000c050e7210 */ /* 0x001fe20007ffe0ff */
[----:B------:R-:W-:-:S04]  /*0480*/  IMAD.WIDE.U32 R18, R12, 0x4, R2 ;  /* 0x000000040c127825 */ /* 0x000fc800078e0002 */
[C---:B------:R-:W-:Y:S02]  /*0490*/  IMAD.IADD R16, R5.reuse, 0x1, R14 ;  /* 0x0000000105107824 */ /* 0x040fe400078e020e */
[----:B------:R-:W-:Y:S01]  /*04a0*/  IMAD.WIDE.U32 R14, R14, 0x4, R2 ;  /* 0x000000040e0e7825 */ /* 0x000fe200078e0002 */
[----:B------:R-:W2:Y:S03]  /*04b0*/  LDG.E R18, desc[UR10][R18.64] ;  /* 0x0000000a12127981 */ /* 0x000ea6000c1e1900 */
[----:B------:R-:W-:Y:S02]  /*04c0*/  IMAD.IADD R20, R5, 0x1, R16 ;  /* 0x0000000105147824 */ /* 0x000fe400078e0210 */
[--C-:B------:R-:W-:Y:S01]  /*04d0*/  IMAD.WIDE.U32 R16, R16, 0x4, R2.reuse ;  /* 0x0000000410107825 */ /* 0x100fe200078e0002 */
[----:B------:R-:W3:Y:S03]  /*04e0*/  LDG.E R14, desc[UR10][R14.64] ;  /* 0x0000000a0e0e7981 */ /* 0x000ee6000c1e1900 */
[----:B-1----:R-:W-:-:S02]  /*04f0*/  IMAD.WIDE.U32 R10, R20, 0x4, R2 ;  /* 0x00000004140a7825 */ /* 0x002fc400078e0002 */
[----:B------:R-:W4:Y:S04]  /*0500*/  LDG.E R16, desc[UR10][R16.64] ;  /* 0x0000000a10107981 */ /* 0x000f28000c1e1900 */
[----:B------:R-:W5:Y:S01]  /*0510*/  LDG.E R10, desc[UR10][R10.64] ;  /* 0x0000000a0a0a7981 */ /* 0x000f62000c1e1900 */
[----:B------:R-:W-:-:S04]  /*0520*/  LEA R22, R12, UR6, 0x2 ;  /* 0x000000060c167c11 */ /* 0x000fc8000f8e10ff */
[----:B------:R-:W-:-:S05]  /*0530*/  LEA R9, R5, R22, 0x2 ;  /* 0x0000001605097211 */ /* 0x000fca00078e10ff */
[----:B------:R-:W-:-:S04]  /*0540*/  IMAD R13, R5, 0x4, R9 ;  /* 0x00000004050d7824 */ /* 0x000fc800078e0209 */
[C---:B------:R-:W-:Y:S01]  /*0550*/  IMAD R21, R5.reuse, 0x4, R13 ;  /* 0x0000000405157824 */ /* 0x040fe200078e020d */
[----:B------:R-:W-:-:S04]  /*0560*/  IADD3 R12, PT, PT, R5, R20, RZ ;  /* 0x00000014050c7210 */ /* 0x000fc80007ffe0ff */
[----:B------:R-:W-:Y:S01]  /*0570*/  ISETP.GE.AND P1, PT, R12, UR4, PT ;  /* 0x000000040c007c0c */ /* 0x000fe2000bf26270 */
[----:B--2---:R0:W-:Y:S04]  /*0580*/  STS [R22], R18 ;  /* 0x0000001216007388 */ /* 0x0041e80000000800 */
[----:B---3--:R0:W-:Y:S04]  /*0590*/  STS [R9], R14 ;  /* 0x0000000e09007388 */ /* 0x0081e80000000800 */
[----:B----4-:R0:W-:Y:S04]  /*05a0*/  STS [R13], R16 ;  /* 0x000000100d007388 */ /* 0x0101e80000000800 */
[----:B-----5:R0:W-:Y:S01]  /*05b0*/  STS [R21], R10 ;  /* 0x0000000a15007388 */ /* 0x0201e20000000800 */
[----:B------:R-:W-:Y:S05]  /*05c0*/  @!P1 BRA `(.L_x_56) ;  /* 0xfffffffc00a89947 */ /* 0x000fea000383ffff */
.L_x_55:
[----:B------:R-:W-:Y:S05]  /*05d0*/  BSYNC.RECONVERGENT B1 ;  /* 0x0000000000017941 */ /* 0x000fea0003800200 */
.L_x_54:
[----:B------:R-:W-:Y:S04]  /*05e0*/  BSSY.RECONVERGENT B1, `(.L_x_57) ;  /* 0x000000a000017945 */ /* 0x000fe80003800200 */
[----:B------:R-:W-:Y:S05]  /*05f0*/  @!P0 BRA `(.L_x_58) ;  /* 0x0000000000208947 */ /* 0x000fea0003800000 */
[----:B------:R-:W-:Y:S02]  /*0600*/  IMAD.MOV.U32 R3, RZ, RZ, RZ ;  /* 0x000000ffff037224 */ /* 0x000fe400078e00ff */
[----:B------:R-:W-:-:S07]  /*0610*/  IMAD.MOV.U32 R4, RZ, RZ, R6 ;  /* 0x000000ffff047224 */ /* 0x000fce00078e0006 */
.L_x_59:
[----:B------:R-:W-:Y:S01]  /*0620*/  LEA R2, R4, UR9, 0x2 ;  /* 0x0000000904027c11 */ /* 0x000fe2000f8e10ff */
[----:B------:R-:W-:Y:S01]  /*0630*/  IMAD.IADD R4, R5, 0x1, R4 ;  /* 0x0000000105047824 */ /* 0x000fe200078e0204 */
[----:B------:R-:W-:-:S03]  /*0640*/  IADD3 R3, PT, PT, R3, 0x1, RZ ;  /* 0x0000000103037810 */ /* 0x000fc60007ffe0ff */
[----:B------:R2:W-:Y:S01]  /*0650*/  STS [R2], RZ ;  /* 0x000000ff02007388 */ /* 0x0005e20000000800 */
[----:B------:R-:W-:-:S13]  /*0660*/  ISETP.NE.AND P0, PT, R3, R8, PT ;  /* 0x000000080300720c */ /* 0x000fda0003f05270 */
[----:B--2---:R-:W-:Y:S05]  /*0670*/  @P0 BRA `(.L_x_59) ;  /* 0xfffffffc00e80947 */ /* 0x004fea000383ffff */
.L_x_58:
[----:B------:R-:W-:Y:S05]  /*0680*/  BSYNC.RECONVERGENT B1 ;  /* 0x0000000000017941 */ /* 0x000fea0003800200 */
.L_x_57:
[----:B------:R-:W-:Y:S05]  /*0690*/  @!P2 BRA `(.L_x_50) ;  /* 0x00000000002ca947 */ /* 0x000fea0003800000 */
.L_x_60:
[----:B012---:R-:W-:Y:S02]  /*06a0*/  LEA R10, R4, UR9, 0x2 ;  /* 0x00000009040a7c11 */ /* 0x007fe4000f8e10ff */
[----:B------:R-:W-:-:S03]  /*06b0*/  LEA R4, R5, R4, 0x2 ;  /* 0x0000000405047211 */ /* 0x000fc600078e10ff */
[----:B------:R-:W-:Y:S01]  /*06c0*/  IMAD R2, R5, 0x4, R10 ;  /* 0x0000000405027824 */ /* 0x000fe200078e020a */
[----:B------:R2:W-:Y:S01]  /*06d0*/  STS [R10], RZ ;  /* 0x000000ff0a007388 */ /* 0x0005e20000000800 */
[----:B------:R-:W-:-:S03]  /*06e0*/  ISETP.GE.AND P0, PT, R4, UR4, PT ;  /* 0x0000000404007c0c */ /* 0x000fc6000bf06270 */
[C---:B------:R-:W-:Y:S01]  /*06f0*/  LEA R8, R5.reuse, R2, 0x2 ;  /* 0x0000000205087211 */ /* 0x040fe200078e10ff */
[----:B------:R2:W-:Y:S04]  /*0700*/  STS [R2], RZ ;  /* 0x000000ff02007388 */ /* 0x0005e80000000800 */
[----:B------:R-:W-:Y:S01]  /*0710*/  IMAD R3, R5, 0x4, R8 ;  /* 0x0000000405037824 */ /* 0x000fe200078e0208 */
[----:B------:R2:W-:Y:S04]  /*0720*/  STS [R8], RZ ;  /* 0x000000ff08007388 */ /* 0x0005e80000000800 */
[----:B------:R2:W-:Y:S01]  /*0730*/  STS [R3], RZ ;  /* 0x000000ff03007388 */ /* 0x0005e20000000800 */
[----:B------:R-:W-:Y:S05]  /*0740*/  @!P0 BRA `(.L_x_60) ;  /* 0xfffffffc00d48947 */ /* 0x000fea000383ffff */
.L_x_50:
[----:B------:R-:W-:Y:S05]  /*0750*/  BSYNC.RECONVERGENT B0 ;  /* 0x0000000000007941 */ /* 0x000fea0003800200 */
.L_x_49:
[----:B------:R-:W-:Y:S01]  /*0760*/  ISETP.GE.AND P0, PT, R6, UR13, PT ;  /* 0x0000000d06007c0c */ /* 0x000fe2000bf06270 */
[----:B------:R-:W-:Y:S01]  /*0770*/  ULEA UR7, UR4, UR9, 0x2 ;  /* 0x0000000904077291 */ /* 0x000fe2000f8e10ff */
[----:B------:R-:W-:Y:S11]  /*0780*/  BSSY.RECONVERGENT B0, `(.L_x_61) ;  /* 0x0000037000007945 */ /* 0x000ff60003800200 */
[----:B------:R-:W-:Y:S05]  /*0790*/  @P0 BRA `(.L_x_62) ;  /* 0x0000000000d40947 */ /* 0x000fea0003800000 */
[----:B012---:R-:W0:Y:S01]  /*07a0*/  I2F.U32.RP R10, R5 ;  /* 0x00000005000a7306 */ /* 0x007e220000209000 */
[----:B------:R-:W-:Y:S01]  /*07b0*/  IMAD.IADD R8, R6, 0x1, R5 ;  /* 0x0000000106087824 */ /* 0x000fe200078e0205 */
[----:B------:R-:W-:Y:S01]  /*07c0*/  IADD3 R11, PT, PT, RZ, -R5, RZ ;  /* 0x80000005ff0b7210 */ /* 0x000fe20007ffe0ff */
[----:B------:R-:W-:Y:S01]  /*07d0*/  BSSY.RECONVERGENT B1, `(.L_x_63) ;  /* 0x0000025000017945 */ /* 0x000fe20003800200 */
[----:B------:R-:W-:Y:S02]  /*07e0*/  ISETP.NE.U32.AND P2, PT, R5, RZ, PT ;  /* 0x000000ff0500720c */ /* 0x000fe40003f45070 */
[C---:B------:R-:W-:Y:S02]  /*07f0*/  ISETP.GE.U32.AND P0, PT, R8.reuse, UR13, PT ;  /* 0x0000000d08007c0c */ /* 0x040fe4000bf06070 */
[----:B------:R-:W-:Y:S02]  /*0800*/  VIMNMX.U32 R4, PT, PT, R8, UR13, !PT ;  /* 0x0000000d08047c48 */ /* 0x000fe4000ffe0000 */
[----:B------:R-:W-:-:S04]  /*0810*/  SEL R9, RZ, 0x1, P0 ;  /* 0x00000001ff097807 */ /* 0x000fc80000000000 */
[----:B------:R-:W-:Y:S01]  /*0820*/  IADD3 R4, PT, PT, R4, -R8, -R9 ;  /* 0x8000000804047210 */ /* 0x000fe20007ffe809 */
[----:B0-----:R-:W0:Y:S02]  /*0830*/  MUFU.RCP R10, R10 ;  /* 0x0000000a000a7308 */ /* 0x001e240000001000 */
[----:B0-----:R-:W-:-:S06]  /*0840*/  VIADD R2, R10, 0xffffffe ;  /* 0x0ffffffe0a027836 */ /* 0x001fcc0000000000 */
[----:B------:R0:W1:Y:S02]  /*0850*/  F2I.FTZ.U32.TRUNC.NTZ R3, R2 ;  /* 0x0000000200037305 */ /* 0x000064000021f000 */
[----:B0-----:R-:W-:Y:S02]  /*0860*/  HFMA2 R2, -RZ, RZ, 0, 0 ;  /* 0x00000000ff027431 */ /* 0x001fe400000001ff */
[----:B-1----:R-:W-:-:S04]  /*0870*/  IMAD R11, R11, R3, RZ ;  /* 0x000000030b0b7224 */ /* 0x002fc800078e02ff */
[----:B------:R-:W-:-:S06]  /*0880*/  IMAD.HI.U32 R11, R3, R11, R2 ;  /* 0x0000000b030b7227 */ /* 0x000fcc00078e0002 */
[----:B------:R-:W-:-:S04]  /*0890*/  IMAD.HI.U32 R2, R11, R4, RZ ;  /* 0x000000040b027227 */ /* 0x000fc800078e00ff */
[----:B------:R-:W-:-:S04]  /*08a0*/  IMAD.MOV R3, RZ, RZ, -R2 ;  /* 0x000000ffff037224 */ /* 0x000fc800078e0a02 */
[----:B------:R-:W-:-:S05]  /*08b0*/  IMAD R4, R5, R3, R4 ;  /* 0x0000000305047224 */ /* 0x000fca00078e0204 */
[----:B------:R-:W-:-:S13]  /*08c0*/  ISETP.GE.U32.AND P0, PT, R4, R5, PT ;  /* 0x000000050400720c */ /* 0x000fda0003f06070 */
[----:B------:R-:W-:Y:S01]  /*08d0*/  @P0 IADD3 R4, PT, PT, -R5, R4, RZ ;  /* 0x0000000405040210 */ /* 0x000fe20007ffe1ff */
[----:B------:R-:W-:-:S03]  /*08e0*/  @P0 VIADD R2, R2, 0x1 ;  /* 0x0000000102020836 */ /* 0x000fc60000000000 */
[----:B------:R-:W-:Y:S02]  /*08f0*/  ISETP.GE.U32.AND P1, PT, R4, R5, PT ;  /* 0x000000050400720c */ /* 0x000fe40003f26070 */
[----:B------:R-:W-:-:S11]  /*0900*/  MOV R4, R6 ;  /* 0x0000000600047202 */ /* 0x000fd60000000f00 */
[----:B------:R-:W-:Y:S02]  /*0910*/  @P1 IADD3 R2, PT, PT, R2, 0x1, RZ ;  /* 0x0000000102021810 */ /* 0x000fe40007ffe0ff */
[----:B------:R-:W-:-:S05]  /*0920*/  @!P2 LOP3.LUT R2, RZ, R5, RZ, 0x33, !PT ;  /* 0x00000005ff02a212 */ /* 0x000fca00078e33ff */
[----:B------:R-:W-:-:S05]  /*0930*/  IMAD.IADD R2, R9, 0x1, R2 ;  /* 0x0000000109027824 */ /* 0x000fca00078e0202 */
[C---:B------:R-:W-:Y:S02]  /*0940*/  LOP3.LUT R3, R2.reuse, 0x3, RZ, 0xc0, !PT ;  /* 0x0000000302037812 */ /* 0x040fe400078ec0ff */
[----:B------:R-:W-:Y:S02]  /*0950*/  ISETP.GE.U32.AND P1, PT, R2, 0x3, PT ;  /* 0x000000030200780c */ /* 0x000fe40003f26070 */
[----:B------:R-:W-:-:S13]  /*0960*/  ISETP.NE.AND P0, PT, R3, 0x3, PT ;  /* 0x000000030300780c */ /* 0x000fda0003f05270 */
[----:B------:R-:W-:Y:S05]  /*0970*/  @!P0 BRA `(.L_x_64) ;  /* 0x0000000000288947 */ /* 0x000fea0003800000 */
[----:B------:R-:W-:Y:S01]  /*0980*/  VIADD R2, R2, 0x1 ;  /* 0x0000000102027836 */ /* 0x000fe20000000000 */
[----:B------:R-:W-:Y:S01]  /*0990*/  MOV R3, RZ ;  /* 0x000000ff00037202 */ /* 0x000fe20000000f00 */
[----:B------:R-:W-:-:S03]  /*09a0*/  IMAD.MOV.U32 R4, RZ, RZ, R6 ;  /* 0x000000ffff047224 */ /* 0x000fc600078e0006 */
[----:B------:R-:W-:-:S07]  /*09b0*/  LOP3.LUT R2, R2, 0x3, RZ, 0xc0, !PT ;  /* 0x0000000302027812 */ /* 0x000fce00078ec0ff */
.L_x_65:
[----:B------:R-:W-:Y:S01]  /*09c0*/  LEA R8, R4, UR7, 0x2 ;  /* 0x0000000704087c11 */ /* 0x000fe2000f8e10ff */
[----:B------:R-:W-:Y:S01]  /*09d0*/  IMAD.IADD R4, R5, 0x1, R4 ;  /* 0x0000000105047824 */ /* 0x000fe200078e0204 */
[----:B------:R-:W-:-:S03]  /*09e0*/  IADD3 R3, PT, PT, R3, 0x1, RZ ;  /* 0x0000000103037810 */ /* 0x000fc60007ffe0ff */
[----:B------:R0:W-:Y:S01]  /*09f0*/  STS [R8], RZ ;  /* 0x000000ff08007388 */ /* 0x0001e20000000800 */
[----:B------:R-:W-:-:S13]  /*0a00*/  ISETP.NE.AND P0, PT, R3, R2, PT ;  /* 0x000000020300720c */ /* 0x000fda0003f05270 */
[----:B0-----:R-:W-:Y:S05]  /*0a10*/  @P0 BRA `(.L_x_65) ;  /* 0xfffffffc00e80947 */ /* 0x001fea000383ffff */
.L_x_64:
[----:B------:R-:W-:Y:S05]  /*0a20*/  BSYNC.RECONVERGENT B1 ;  /* 0x0000000000017941 */ /* 0x000fea0003800200 */
.L_x_63:
[----:B------:R-:W-:Y:S05]  /*0a30*/  @!P1 BRA `(.L_x_62) ;  /* 0x00000000002c9947 */ /* 0x000fea0003800000 */
.L_x_66:
[----:B---3--:R-:W-:Y:S01]  /*0a40*/  LEA R10, R4, UR7, 0x2 ;  /* 0x00000007040a7c11 */ /* 0x008fe2000f8e10ff */
[----:B------:R-:W-:-:S03]  /*0a50*/  IMAD R4, R5, 0x4, R4 ;  /* 0x0000000405047824 */ /* 0x000fc600078e0204 */
[----:B------:R-:W-:Y:S01]  /*0a60*/  LEA R2, R5, R10, 0x2 ;  /* 0x0000000a05027211 */ /* 0x000fe200078e10ff */
[----:B------:R3:W-:Y:S01]  /*0a70*/  STS [R10], RZ ;  /* 0x000000ff0a007388 */ /* 0x0007e20000000800 */
[----:B------:R-:W-:-:S03]  /*0a80*/  ISETP.GE.AND P0, PT, R4, UR13, PT ;  /* 0x0000000d04007c0c */ /* 0x000fc6000bf06270 */
[C---:B------:R-:W-:Y:S01]  /*0a90*/  IMAD R8, R5.reuse, 0x4, R2 ;  /* 0x0000000405087824 */ /* 0x040fe200078e0202 */
[----:B------:R3:W-:Y:S04]  /*0aa0*/  STS [R2], RZ ;  /* 0x000000ff02007388 */ /* 0x0007e80000000800 */
[----:B------:R-:W-:Y:S01]  /*0ab0*/  LEA R3, R5, R8, 0x2 ;  /* 0x0000000805037211 */ /* 0x000fe200078e10ff */
[----:B------:R3:W-:Y:S04]  /*0ac0*/  STS [R8], RZ ;  /* 0x000000ff08007388 */ /* 0x0007e80000000800 */
[----:B------:R3:W-:Y:S01]  /*0ad0*/  STS [R3], RZ ;  /* 0x000000ff03007388 */ /* 0x0007e20000000800 */
[----:B------:R-:W-:Y:S05]  /*0ae0*/  @!P0 BRA `(.L_x_66) ;  /* 0xfffffffc00d48947 */ /* 0x000fea000383ffff */
.L_x_62:
[----:B------:R-:W-:Y:S05]  /*0af0*/  BSYNC.RECONVERGENT B0 ;  /* 0x0000000000007941 */ /* 0x000fea0003800200 */
.L_x_61:
[----:B------:R-:W-:Y:S01]  /*0b00*/  ISETP.NE.AND P0, PT, R6, RZ, PT ;  /* 0x000000ff0600720c */ /* 0x000fe20003f05270 */
[----:B------:R-:W4:Y:S01]  /*0b10*/  LDCU UR4, c[0x0][0x3b0] ;  /* 0x00007600ff0477ac */ /* 0x000f220008000800 */
[----:B------:R-:W-:Y:S11]  /*0b20*/  BSSY.RECONVERGENT B0, `(.L_x_67) ;  /* 0x0000210000007945 */ /* 0x000ff60003800200 */
[----:B------:R-:W-:-:S05]  /*0b30*/  VOTEU.ALL UP0, P0 ;  /* 0x0000000000ff7886 */ /* 0x000fca0000000000 */
[----:B------:R-:W-:-:S09]  /*0b40*/  @!UP0 ULEA UR5, UR8, UR5, 0x18 ;  /* 0x0000000508058291 */ /* 0x000fd2000f8ec0ff */
[----:B------:R-:W-:Y:S01]  /*0b50*/  @!P0 STS [UR5], RZ ;  /* 0x000000ffff008988 */ /* 0x000fe20008000805 */
[----:B------:R-:W-:Y:S01]  /*0b60*/  BAR.SYNC.DEFER_BLOCKING 0x0 ;  /* 0x0000000000007b1d */ /* 0x000fe20000010000 */
[----:B----4-:R-:W-:-:S13]  /*0b70*/  ISETP.GE.AND P0, PT, R7, UR4, PT ;  /* 0x0000000407007c0c */ /* 0x010fda000bf06270 */
[----:B------:R-:W-:Y:S05]  /*0b80*/  @P0 BRA `(.L_x_68) ;  /* 0x0000002000240947 */ /* 0x000fea0003800000 */
[----:B--23--:R-:W2:Y:S01]  /*0b90*/  LDC.64 R2, c[0x0][0x380] ;  /* 0x0000e000ff027b82 */ /* 0x00cea20000000a00 */
[----:B------:R-:W-:Y:S01]  /*0ba0*/  UISETP.GE.AND UP0, UPT, UR13, 0x1, UPT ;  /* 0x000000010d00788c */ /* 0x000fe2000bf06270 */
[----:B------:R-:W-:Y:S02]  /*0bb0*/  IMAD R5, R7, R0, RZ ;  /* 0x0000000007057224 */ /* 0x000fe400078e02ff */
[----:B0-----:R-:W-:Y:S02]  /*0bc0*/  HFMA2 R9, -RZ, RZ, 0, 0 ;  /* 0x00000000ff097431 */ /* 0x001fe400000001ff */
[----:B--2---:R-:W-:-:S04]  /*0bd0*/  IMAD.WIDE R2, R5, 0x4, R2 ;  /* 0x0000000405027825 */ /* 0x004fc800078e0202 */
[----:B------:R-:W-:Y:S05]  /*0be0*/  BRA.U !UP0, `(.L_x_69) ;  /* 0x0000000d08d47547 */ /* 0x000fea000b800000 */
[----:B------:R-:W-:-:S13]  /*0bf0*/  ISETP.GE.AND P0, PT, R0, 0x1, PT ;  /* 0x000000010000780c */ /* 0x000fda0003f06270 */
[----:B------:R-:W-:Y:S05]  /*0c00*/  @!P0 BRA `(.L_x_70) ;  /* 0x0000000800d48947 */ /* 0x000fea0003800000 */
[C---:B------:R-:W-:Y:S01]  /*0c10*/  LOP3.LUT R23, R0.reuse, 0xf, RZ, 0xc0, !PT ;  /* 0x0000000f00177812 */ /* 0x040fe200078ec0ff */
[----:B------:R-:W-:Y:S01]  /*0c20*/  IMAD.MOV.U32 R11, RZ, RZ, 0x7f7fffff ;  /* 0x7f7fffffff0b7424 */ /* 0x000fe200078e00ff */
[C---:B------:R-:W-:Y:S01]  /*0c30*/  LOP3.LUT R24, R0.reuse, 0x7, RZ, 0xc0, !PT ;  /* 0x0000000700187812 */ /* 0x040fe200078ec0ff */
[----:B------:R-:W-:Y:S01]  /*0c40*/  IMAD.MOV.U32 R9, RZ, RZ, RZ ;  /* 0x000000ffff097224 */ /* 0x000fe200078e00ff */
[C---:B------:R-:W-:Y:S02]  /*0c50*/  LOP3.LUT R8, R0.reuse, 0x7ffffff0, RZ, 0xc0, !PT ;  /* 0x7ffffff000087812 */ /* 0x040fe400078ec0ff */
[----:B-1----:R-:W-:Y:S02]  /*0c60*/  LOP3.LUT R10, R0, 0x3, RZ, 0xc0, !PT ;  /* 0x00000003000a7812 */ /* 0x002fe400078ec0ff */
[----:B------:R-:W-:-:S07]  /*0c70*/  MOV R13, RZ ;  /* 0x000000ff000d7202 */ /* 0x000fce0000000f00 */
.L_x_76:
[----:B------:R-:W0:Y:S01]  /*0c80*/  LDCU UR4, c[0x0][0x3b4] ;  /* 0x00007680ff0477ac */ /* 0x000e220008000800 */
[----:B------:R-:W-:Y:S02]  /*0c90*/  HFMA2 R15, -RZ, RZ, 0, 0 ;  /* 0x00000000ff0f7431 */ /* 0x000fe400000001ff */
[----:B------:R-:W-:Y:S01]  /*0ca0*/  IMAD.MOV.U32 R12, RZ, RZ, RZ ;  /* 0x000000ffff0c7224 */ /* 0x000fe200078e00ff */
[----:B0-----:R-:W-:-:S04]  /*0cb0*/  MOV R0, UR4 ;  /* 0x0000000400007c02 */ /* 0x001fc80008000f00 */
[----:B------:R-:W-:-:S13]  /*0cc0*/  ISETP.GE.U32.AND P0, PT, R0, 0x10, PT ;  /* 0x000000100000780c */ /* 0x000fda0003f06070 */
[----:B------:R-:W-:Y:S05]  /*0cd0*/  @!P0 BRA `(.L_x_71) ;  /* 0x0000000400248947 */ /* 0x000fea0003800000 */
[----:B------:R-:W-:Y:S01]  /*0ce0*/  IMAD.MOV.U32 R12, RZ, RZ, RZ ;  /* 0x000000ffff0c7224 */ /* 0x000fe200078e00ff */
[----:B------:R-:W-:-:S07]  /*0cf0*/  MOV R15, RZ ;  /* 0x000000ff000f7202 */ /* 0x000fce0000000f00 */
.L_x_72:
[----:B------:R-:W-:-:S05]  /*0d00*/  IMAD.WIDE.U32 R4, R15, 0x4, R2 ;  /* 0x000000040f047825 */ /* 0x000fca00078e0002 */
[----:B------:R-:W2:Y:S04]  /*0d10*/  LDG.E R25, desc[UR10][R4.64] ;  /* 0x0000000a04197981 */ /* 0x000ea8000c1e1900 */
[----:B------:R-:W3:Y:S04]  /*0d20*/  LDG.E R21, desc[UR10][R4.64+0x4] ;  /* 0x0000040a04157981 */ /* 0x000ee8000c1e1900 */
[----:B------:R-:W4:Y:S04]  /*0d30*/  LDG.E R18, desc[UR10][R4.64+0x8] ;  /* 0x0000080a04127981 */ /* 0x000f28000c1e1900 */
[----:B------:R-:W5:Y:S04]  /*0d40*/  LDG.E R20, desc[UR10][R4.64+0xc] ;  /* 0x00000c0a04147981 */ /* 0x000f68000c1e1900 */
[----:B------:R-:W5:Y:S04]  /*0d50*/  LDG.E R19, desc[UR10][R4.64+0x10] ;  /* 0x0000100a04137981 */ /* 0x000f68000c1e1900 */
[----:B------:R-:W5:Y:S04]  /*0d60*/  LDG.E R17, desc[UR10][R4.64+0x14] ;  /* 0x0000140a04117981 */ /* 0x000f68000c1e1900 */
[----:B------:R-:W5:Y:S01]  /*0d70*/  LDG.E R16, desc[UR10][R4.64+0x18] ;  /* 0x0000180a04107981 */ /* 0x000f62000c1e1900 */
[----:B------:R-:W-:-:S05]  /*0d80*/  IMAD R14, R13, R0, R15 ;  /* 0x000000000d0e7224 */ /* 0x000fca00078e020f */
[----:B------:R-:W-:-:S05]  /*0d90*/  LEA R14, R14, UR6, 0x2 ;  /* 0x000000060e0e7c11 */ /* 0x000fca000f8e10ff */
[----:B------:R-:W2:Y:S04]  /*0da0*/  LDS R26, [R14] ;  /* 0x000000000e1a7984 */ /* 0x000ea80000000800 */
[----:B------:R-:W3:Y:S04]  /*0db0*/  LDS R22, [R14+0x4] ;  /* 0x000004000e167984 */ /* 0x000ee80000000800 */
[----:B------:R-:W4:Y:S04]  /*0dc0*/  LDS R27, [R14+0x8] ;  /* 0x000008000e1b7984 */ /* 0x000f280000000800 */
[----:B------:R-:W-:Y:S01]  /*0dd0*/  LDS R29, [R14+0x20] ;  /* 0x000020000e1d7984 */ /* 0x000fe20000000800 */
[----:B--2---:R-:W-:-:S04]  /*0de0*/  FADD R25, R25, -R26 ;  /* 0x8000001a19197221 */ /* 0x004fc80000000000 */
[----:B------:R-:W-:Y:S02]  /*0df0*/  FFMA R25, R25, R25, R12 ;  /* 0x0000001919197223 */ /* 0x000fe4000000000c */
[----:B------:R-:W2:Y:S01]  /*0e00*/  LDG.E R12, desc[UR10][R4.64+0x1c] ;  /* 0x00001c0a040c7981 */ /* 0x000ea2000c1e1900 */
[----:B---3--:R-:W-:Y:S01]  /*0e10*/  FADD R22, R21, -R22 ;  /* 0x8000001615167221 */ /* 0x008fe20000000000 */
[----:B----4-:R-:W-:Y:S02]  /*0e20*/  FADD R26, R18, -R27 ;  /* 0x8000001b121a7221 */ /* 0x010fe40000000000 */
[----:B------:R-:W5:Y:S01]  /*0e30*/  LDS R21, [R14+0xc] ;  /* 0x00000c000e157984 */ /* 0x000f620000000800 */
[----:B------:R-:W-:-:S03]  /*0e40*/  FFMA R25, R22, R22, R25 ;  /* 0x0000001616197223 */ /* 0x000fc60000000019 */
[----:B------:R-:W0:Y:S01]  /*0e50*/  LDS R22, [R14+0x10] ;  /* 0x000010000e167984 */ /* 0x000e220000000800 */
[----:B------:R-:W-:-:S03]  /*0e60*/  FFMA R25, R26, R26, R25 ;  /* 0x0000001a1a197223 */ /* 0x000fc60000000019 */
[----:B------:R-:W3:Y:S04]  /*0e70*/  LDG.E R18, desc[UR10][R4.64+0x20] ;  /* 0x0000200a04127981 */ /* 0x000ee8000c1e1900 */
[----:B------:R-:W1:Y:S01]  /*0e80*/  LDS R26, [R14+0x14] ;  /* 0x000014000e1a7984 */ /* 0x000e620000000800 */
[----:B-----5:R-:W-:-:S03]  /*0e90*/  FADD R28, R20, -R21 ;  /* 0x80000015141c7221 */ /* 0x020fc60000000000 */
[----:B------:R-:W4:Y:S01]  /*0ea0*/  LDG.E R20, desc[UR10][R4.64+0x24] ;  /* 0x0000240a04147981 */ /* 0x000f22000c1e1900 */
[----:B------:R-:W-:Y:S01]  /*0eb0*/  FFMA R28, R28, R28, R25 ;  /* 0x0000001c1c1c7223 */ /* 0x000fe20000000019 */
[----:B0-----:R-:W-:Y:S02]  /*0ec0*/  FADD R21, R19, -R22 ;  /* 0x8000001613157221 */ /* 0x001fe40000000000 */
[----:B------:R-:W0:Y:S04]  /*0ed0*/  LDS R25, [R14+0x18] ;  /* 0x000018000e197984 */ /* 0x000e280000000800 */
[----:B------:R-:W5:Y:S01]  /*0ee0*/  LDG.E R19, desc[UR10][R4.64+0x28] ;  /* 0x0000280a04137981 */ /* 0x000f62000c1e1900 */
[----:B------:R-:W-:Y:S01]  /*0ef0*/  FFMA R28, R21, R21, R28 ;  /* 0x00000015151c7223 */ /* 0x000fe2000000001c */
[----:B-1----:R-:W-:-:S02]  /*0f00*/  FADD R17, R17, -R26 ;  /* 0x8000001a11117221 */ /* 0x002fc40000000000 */
[----:B------:R-:W5:Y:S04]  /*0f10*/  LDG.E R21, desc[UR10][R4.64+0x2c] ;  /* 0x00002c0a04157981 */ /* 0x000f68000c1e1900 */
[----:B------:R-:W5:Y:S01]  /*0f20*/  LDG.E R22, desc[UR10][R4.64+0x30] ;  /* 0x0000300a04167981 */ /* 0x000f62000c1e1900 */
[----:B------:R-:W-:-:S03]  /*0f30*/  FFMA R28, R17, R17, R28 ;  /* 0x00000011111c7223 */ /* 0x000fc6000000001c */
[----:B------:R-:W5:Y:S01]  /*0f40*/  LDG.E R17, desc[UR10][R4.64+0x34] ;  /* 0x0000340a04117981 */ /* 0x000f62000c1e1900 */
[----:B0-----:R-:W-:-:S03]  /*0f50*/  FADD R27, R16, -R25 ;  /* 0x80000019101b7221 */ /* 0x001fc60000000000 */
[----:B------:R-:W5:Y:S04]  /*0f60*/  LDG.E R16, desc[UR10][R4.64+0x38] ;  /* 0x0000380a04107981 */ /* 0x000f68000c1e1900 */
[----:B------:R0:W5:Y:S01]  /*0f70*/  LDG.E R25, desc[UR10][R4.64+0x3c] ;  /* 0x00003c0a04197981 */ /* 0x000162000c1e1900 */
[----:B------:R-:W-:Y:S01]  /*0f80*/  FFMA R28, R27, R27, R28 ;  /* 0x0000001b1b1c7223 */ /* 0x000fe2000000001c */
[----:B------:R-:W-:Y:S02]  /*0f90*/  VIADD R15, R15, 0x10 ;  /* 0x000000100f0f7836 */ /* 0x000fe40000000000 */
[----:B------:R-:W2:Y:S03]  /*0fa0*/  LDS R27, [R14+0x1c] ;  /* 0x00001c000e1b7984 */ /* 0x000ea60000000800 */
[----:B------:R-:W-:Y:S01]  /*0fb0*/  ISETP.NE.AND P0, PT, R15, R8, PT ;  /* 0x000000080f00720c */ /* 0x000fe20003f05270 */
[----:B0-----:R-:W-:Y:S04]  /*0fc0*/  LDS R5, [R14+0x30] ;  /* 0x000030000e057984 */ /* 0x001fe80000000800 */
[----:B------:R-:W-:Y:S01]  /*0fd0*/  LDS R4, [R14+0x34] ;  /* 0x000034000e047984 */ /* 0x000fe20000000800 */
[----:B--2---:R-:W-:-:S03]  /*0fe0*/  FADD R27, R12, -R27 ;  /* 0x8000001b0c1b7221 */ /* 0x004fc60000000000 */
[----:B------:R-:W-:Y:S01]  /*0ff0*/  LDS R12, [R14+0x28] ;  /* 0x000028000e0c7984 */ /* 0x000fe20000000800 */
[----:B------:R-:W-:-:S03]  /*1000*/  FFMA R28, R27, R27, R28 ;  /* 0x0000001b1b1c7223 */ /* 0x000fc6000000001c */
[----:B------:R-:W4:Y:S01]  /*1010*/  LDS R27, [R14+0x24] ;  /* 0x000024000e1b7984 */ /* 0x000f220000000800 */
[----:B---3--:R-:W-:-:S03]  /*1020*/  FADD R29, R18, -R29 ;  /* 0x8000001d121d7221 */ /* 0x008fc60000000000 */
[----:B------:R-:W0:Y:S01]  /*1030*/  LDS R18, [R14+0x2c] ;  /* 0x00002c000e127984 */ /* 0x000e220000000800 */
[----:B------:R-:W-:Y:S01]  /*1040*/  FFMA R28, R29, R29, R28 ;  /* 0x0000001d1d1c7223 */ /* 0x000fe2000000001c */
[----:B----4-:R-:W-:-:S04]  /*1050*/  FADD R27, R20, -R27 ;  /* 0x8000001b141b7221 */ /* 0x010fc80000000000 */
[----:B------:R-:W-:Y:S01]  /*1060*/  FFMA R28, R27, R27, R28 ;  /* 0x0000001b1b1c7223 */ /* 0x000fe2000000001c */
[----:B-----5:R-:W-:Y:S02]  /*1070*/  FADD R27, R19, -R12 ;  /* 0x8000000c131b7221 */ /* 0x020fe40000000000 */
[----:B------:R-:W1:Y:S02]  /*1080*/  LDS R19, [R14+0x38] ;  /* 0x000038000e137984 */ /* 0x000e640000000800 */
[----:B------:R-:W-:Y:S01]  /*1090*/  FFMA R28, R27, R27, R28 ;  /* 0x0000001b1b1c7223 */ /* 0x000fe2000000001c */
[----:B0-----:R-:W-:Y:S01]  /*10a0*/  FADD R21, R21, -R18 ;  /* 0x8000001215157221 */ /* 0x001fe20000000000 */
[----:B------:R-:W0:Y:S01]  /*10b0*/  LDS R12, [R14+0x3c] ;  /* 0x00003c000e0c7984 */ /* 0x000e220000000800 */
[----:B------:R-:W-:Y:S02]  /*10c0*/  FADD R5, R22, -R5 ;  /* 0x8000000516057221 */ /* 0x000fe40000000000 */
[----:B------:R-:W-:Y:S01]  /*10d0*/  FFMA R28, R21, R21, R28 ;  /* 0x00000015151c7223 */ /* 0x000fe2000000001c */
[----:B------:R-:W-:-:S03]  /*10e0*/  FADD R17, R17, -R4 ;  /* 0x8000000411117221 */ /* 0x000fc60000000000 */
[----:B------:R-:W-:-:S04]  /*10f0*/  FFMA R28, R5, R5, R28 ;  /* 0x00000005051c7223 */ /* 0x000fc8000000001c */
[----:B------:R-:W-:Y:S01]  /*1100*/  FFMA R28, R17, R17, R28 ;  /* 0x00000011111c7223 */ /* 0x000fe2000000001c */
[----:B-1----:R-:W-:Y:S01]  /*1110*/  FADD R19, R16, -R19 ;  /* 0x8000001310137221 */ /* 0x002fe20000000000 */
[----:B0-----:R-:W-:-:S03]  /*1120*/  FADD R25, R25, -R12 ;  /* 0x8000000c19197221 */ /* 0x001fc60000000000 */
[----:B------:R-:W-:-:S04]  /*1130*/  FFMA R28, R19, R19, R28 ;  /* 0x00000013131c7223 */ /* 0x000fc8000000001c */
[----:B------:R-:W-:Y:S01]  /*1140*/  FFMA R12, R25, R25, R28 ;  /* 0x00000019190c7223 */ /* 0x000fe2000000001c */
[----:B------:R-:W-:Y:S06]  /*1150*/  @P0 BRA `(.L_x_72) ;  /* 0xfffffff800e80947 */ /* 0x000fec000383ffff */
[----:B------:R-:W-:-:S07]  /*1160*/  MOV R15, R8 ;  /* 0x00000008000f7202 */ /* 0x000fce0000000f00 */
.L_x_71:
[----:B------:R-:W-:-:S13]  /*1170*/  ISETP.NE.AND P0, PT, R23, RZ, PT ;  /* 0x000000ff1700720c */ /* 0x000fda0003f05270 */
[----:B------:R-:W-:Y:S05]  /*1180*/  @!P0 BRA `(.L_x_73) ;  /* 0x0000000400508947 */ /* 0x000fea0003800000 */
[----:B------:R-:W-:Y:S01]  /*1190*/  VIADD R4, R23, 0xffffffff ;  /* 0xffffffff17047836 */ /* 0x000fe20000000000 */
[----:B------:R-:W-:-:S04]  /*11a0*/  ISETP.NE.AND P1, PT, R24, RZ, PT ;  /* 0x000000ff1800720c */ /* 0x000fc80003f25270 */
[----:B------:R-:W-:-:S13]  /*11b0*/  ISETP.GE.U32.AND P0, PT, R4, 0x7, PT ;  /* 0x000000070400780c */ /* 0x000fda0003f06070 */
[----:B------:R-:W-:Y:S05]  /*11c0*/  @!P0 BRA `(.L_x_74) ;  /* 0x0000000000908947 */ /* 0x000fea0003800000 */
[----:B------:R-:W-:-:S05]  /*11d0*/  IMAD.WIDE.U32 R4, R15, 0x4, R2 ;  /* 0x000000040f047825 */ /* 0x000fca00078e0002 */
[----:B------:R-:W2:Y:S04]  /*11e0*/  LDG.E R25, desc[UR10][R4.64] ;  /* 0x0000000a04197981 */ /* 0x000ea8000c1e1900 */
[----:B------:R-:W3:Y:S04]  /*11f0*/  LDG.E R22, desc[UR10][R4.64+0x4] ;  /* 0x0000040a04167981 */ /* 0x000ee8000c1e1900 */
[----:B------:R-:W4:Y:S04]  /*1200*/  LDG.E R19, desc[UR10][R4.64+0x8] ;  /* 0x0000080a04137981 */ /* 0x000f28000c1e1900 */
[----:B------:R-:W5:Y:S04]  /*1210*/  LDG.E R18, desc[UR10][R4.64+0xc] ;  /* 0x00000c0a04127981 */ /* 0x000f68000c1e1900 */
[----:B------:R-:W5:Y:S04]  /*1220*/  LDG.E R17, desc[UR10][R4.64+0x10] ;  /* 0x0000100a04117981 */ /* 0x000f68000c1e1900 */
[----:B------:R-:W4:Y:S04]  /*1230*/  LDG.E R16, desc[UR10][R4.64+0x14] ;  /* 0x0000140a04107981 */ /* 0x000f28000c1e1900 */
[----:B------:R-:W5:Y:S04]  /*1240*/  LDG.E R14, desc[UR10][R4.64+0x18] ;  /* 0x0000180a040e7981 */ /* 0x000f68000c1e1900 */
[----:B------:R0:W5:Y:S01]  /*1250*/  LDG.E R20, desc[UR10][R4.64+0x1c] ;  /* 0x00001c0a04147981 */ /* 0x000162000c1e1900 */
[----:B------:R-:W-:Y:S01]  /*1260*/  IMAD R21, R13, R0, R15 ;  /* 0x000000000d157224 */ /* 0x000fe200078e020f */
[----:B------:R-:W-:-:S04]  /*1270*/  IADD3 R15, PT, PT, R15, 0x8, RZ ;  /* 0x000000080f0f7810 */ /* 0x000fc80007ffe0ff */
[----:B------:R-:W-:-:S05]  /*1280*/  LEA R21, R21, UR6, 0x2 ;  /* 0x0000000615157c11 */ /* 0x000fca000f8e10ff */
[----:B------:R-:W2:Y:S04]  /*1290*/  LDS R26, [R21] ;  /* 0x00000000151a7984 */ /* 0x000ea80000000800 */
[----:B------:R-:W3:Y:S04]  /*12a0*/  LDS R29, [R21+0x4] ;  /* 0x00000400151d7984 */ /* 0x000ee80000000800 */
[----:B0-----:R-:W4:Y:S01]  /*12b0*/  LDS R5, [R21+0x14] ;  /* 0x0000140015057984 */ /* 0x001f220000000800 */
[----:B--2---:R-:W-:-:S03]  /*12c0*/  FADD R25, R25, -R26 ;  /* 0x8000001a19197221 */ /* 0x004fc60000000000 */
[----:B------:R-:W0:Y:S01]  /*12d0*/  LDS R26, [R21+0x8] ;  /* 0x00000800151a7984 */ /* 0x000e220000000800 */
[----:B------:R-:W-:Y:S01]  /*12e0*/  FFMA R27, R25, R25, R12 ;  /* 0x00000019191b7223 */ /* 0x000fe2000000000c */
[----:B---3--:R-:W-:Y:S02]  /*12f0*/  FADD R22, R22, -R29 ;  /* 0x8000001d16167221 */ /* 0x008fe40000000000 */
[----:B------:R-:W5:Y:S02]  /*1300*/  LDS R25, [R21+0xc] ;  /* 0x00000c0015197984 */ /* 0x000f640000000800 */
[----:B------:R-:W-:Y:S02]  /*1310*/  FFMA R22, R22, R22, R27 ;  /* 0x0000001616167223 */ /* 0x000fe4000000001b */
[----:B------:R-:W1:Y:S04]  /*1320*/  LDS R12, [R21+0x10] ;  /* 0x00001000150c7984 */ /* 0x000e680000000800 */
[----:B------:R-:W2:Y:S01]  /*1330*/  LDS R27, [R21+0x1c] ;  /* 0x00001c00151b7984 */ /* 0x000ea20000000800 */
[----:B----4-:R-:W-:Y:S01]  /*1340*/  FADD R5, R16, -R5 ;  /* 0x8000000510057221 */ /* 0x010fe20000000000 */
[----:B0-----:R-:W-:-:S02]  /*1350*/  FADD R29, R19, -R26 ;  /* 0x8000001a131d7221 */ /* 0x001fc40000000000 */
[----:B------:R-:W0:Y:S02]  /*1360*/  LDS R19, [R21+0x18] ;  /* 0x0000180015137984 */ /* 0x000e240000000800 */
[----:B------:R-:W-:Y:S01]  /*1370*/  FFMA R22, R29, R29, R22 ;  /* 0x0000001d1d167223 */ /* 0x000fe20000000016 */
[----:B-----5:R-:W-:Y:S01]  /*1380*/  FADD R25, R18, -R25 ;  /* 0x8000001912197221 */ /* 0x020fe20000000000 */
[----:B-1----:R-:W-:-:S03]  /*1390*/  FADD R17, R17, -R12 ;  /* 0x8000000c11117221 */ /* 0x002fc60000000000 */
[----:B------:R-:W-:Y:S01]  /*13a0*/  FFMA R22, R25, R25, R22 ;  /* 0x0000001919167223 */ /* 0x000fe20000000016 */
[----:B--2---:R-:W-:-:S03]  /*13b0*/  FADD R27, R20, -R27 ;  /* 0x8000001b141b7221 */ /* 0x004fc60000000000 */
[----:B------:R-:W-:-:S04]  /*13c0*/  FFMA R22, R17, R17, R22 ;  /* 0x0000001111167223 */ /* 0x000fc80000000016 */
[----:B------:R-:W-:Y:S01]  /*13d0*/  FFMA R22, R5, R5, R22 ;  /* 0x0000000505167223 */ /* 0x000fe20000000016 */
[----:B0-----:R-:W-:-:S04]  /*13e0*/  FADD R19, R14, -R19 ;  /* 0x800000130e137221 */ /* 0x001fc80000000000 */
[----:B------:R-:W-:-:S04]  /*13f0*/  FFMA R22, R19, R19, R22 ;  /* 0x0000001313167223 */ /* 0x000fc80000000016 */
[----:B------:R-:W-:-:S07]  /*1400*/  FFMA R12, R27, R27, R22 ;  /* 0x0000001b1b0c7223 */ /* 0x000fce0000000016 */
.L_x_74:
        /* <DEDUP_REMOVED lines=9> */
[----:B------:R-:W5:Y:S01]  /*14a0*/  LDG.E R20, desc[UR10][R4.64+0xc] ;  /* 0x00000c0a04147981 */ /* 0x000f62000c1e1900 */
[----:B------:R-:W-:Y:S01]  /*14b0*/  IMAD R17, R13, R0, R15 ;  /* 0x000000000d117224 */ /* 0x000fe200078e020f */
[----:B------:R-:W-:-:S04]  /*14c0*/  IADD3 R15, PT, PT, R15, 0x4, RZ ;  /* 0x000000040f0f7810 */ /* 0x000fc80007ffe0ff */
[----:B------:R-:W-:-:S05]  /*14d0*/  LEA R17, R17, UR6, 0x2 ;  /* 0x0000000611117c11 */ /* 0x000fca000f8e10ff */
[----:B------:R-:W2:Y:S04]  /*14e0*/  LDS R19, [R17] ;  /* 0x0000000011137984 */ /* 0x000ea80000000800 */
[----:B------:R-:W3:Y:S04]  /*14f0*/  LDS R21, [R17+0x4] ;  /* 0x0000040011157984 */ /* 0x000ee80000000800 */
[----:B------:R-:W4:Y:S04]  /*1500*/  LDS R25, [R17+0x8] ;  /* 0x0000080011197984 */ /* 0x000f280000000800 */
[----:B------:R-:W5:Y:S01]  /*1510*/  LDS R27, [R17+0xc] ;  /* 0x00000c00111b7984 */ /* 0x000f620000000800 */
[----:B--2---:R-:W-:-:S04]  /*1520*/  FADD R19, R16, -R19 ;  /* 0x8000001310137221 */ /* 0x004fc80000000000 */
[----:B------:R-:W-:Y:S01]  /*1530*/  FFMA R12, R19, R19, R12 ;  /* 0x00000013130c7223 */ /* 0x000fe2000000000c */
[----:B---3--:R-:W-:Y:S01]  /*1540*/  FADD R21, R18, -R21 ;  /* 0x8000001512157221 */ /* 0x008fe20000000000 */
[----:B----4-:R-:W-:-:S03]  /*1550*/  FADD R25, R14, -R25 ;  /* 0x800000190e197221 */ /* 0x010fc60000000000 */
[----:B------:R-:W-:Y:S01]  /*1560*/  FFMA R12, R21, R21, R12 ;  /* 0x00000015150c7223 */ /* 0x000fe2000000000c */
[----:B-----5:R-:W-:-:S03]  /*1570*/  FADD R27, R20, -R27 ;  /* 0x8000001b141b7221 */ /* 0x020fc60000000000 */
[----:B------:R-:W-:-:S04]  /*1580*/  FFMA R12, R25, R25, R12 ;  /* 0x00000019190c7223 */ /* 0x000fc8000000000c */
[----:B------:R-:W-:-:S07]  /*1590*/  FFMA R12, R27, R27, R12 ;  /* 0x0000001b1b0c7223 */ /* 0x000fce000000000c */
.L_x_75:
[----:B------:R-:W-:Y:S05]  /*15a0*/  @!P1 BRA `(.L_x_73) ;  /* 0x0000000000489947 */ /* 0x000fea0003800000 */
[----:B------:R-:W-:-:S05]  /*15b0*/  IMAD.WIDE.U32 R4, R15, 0x4, R2 ;  /* 0x000000040f047825 */ /* 0x000fca00078e0002 */
[----:B------:R-:W2:Y:S01]  /*15c0*/  LDG.E R14, desc[UR10][R4.64] ;  /* 0x0000000a040e7981 */ /* 0x000ea2000c1e1900 */
[----:B------:R-:W-:Y:S01]  /*15d0*/  IMAD R15, R13, R0, R15 ;  /* 0x000000000d0f7224 */ /* 0x000fe200078e020f */
[----:B------:R-:W-:-:S04]  /*15e0*/  ISETP.NE.AND P0, PT, R10, 0x1, PT ;  /* 0x000000010a00780c */ /* 0x000fc80003f05270 */
[----:B------:R-:W-:-:S05]  /*15f0*/  LEA R18, R15, UR6, 0x2 ;  /* 0x000000060f127c11 */ /* 0x000fca000f8e10ff */
[----:B------:R-:W2:Y:S02]  /*1600*/  LDS R15, [R18] ;  /* 0x00000000120f7984 */ /* 0x000ea40000000800 */
[----:B--2---:R-:W-:-:S04]  /*1610*/  FADD R15, R14, -R15 ;  /* 0x8000000f0e0f7221 */ /* 0x004fc80000000000 */
[----:B------:R-:W-:Y:S01]  /*1620*/  FFMA R12, R15, R15, R12 ;  /* 0x0000000f0f0c7223 */ /* 0x000fe2000000000c */
[----:B------:R-:W-:Y:S06]  /*1630*/  @!P0 BRA `(.L_x_73) ;  /* 0x0000000000248947 */ /* 0x000fec0003800000 */
[----:B------:R-:W-:Y:S01]  /*1640*/  ISETP.NE.AND P0, PT, R10, 0x2, PT ;  /* 0x000000020a00780c */ /* 0x000fe20003f05270 */
[----:B------:R-:W2:Y:S04]  /*1650*/  LDG.E R14, desc[UR10][R4.64+0x4] ;  /* 0x0000040a040e7981 */ /* 0x000ea8000c1e1900 */
[----:B------:R-:W2:Y:S08]  /*1660*/  LDS R15, [R18+0x4] ;  /* 0x00000400120f7984 */ /* 0x000eb00000000800 */
[----:B------:R-:W3:Y:S04]  /*1670*/  @P0 LDG.E R16, desc[UR10][R4.64+0x8] ;  /* 0x0000080a04100981 */ /* 0x000ee8000c1e1900 */
[----:B------:R-:W3:Y:S01]  /*1680*/  @P0 LDS R17, [R18+0x8] ;  /* 0x0000080012110984 */ /* 0x000ee20000000800 */
[----:B--2---:R-:W-:-:S04]  /*1690*/  FADD R15, R14, -R15 ;  /* 0x8000000f0e0f7221 */ /* 0x004fc80000000000 */
[----:B------:R-:W-:Y:S01]  /*16a0*/  FFMA R12, R15, R15, R12 ;  /* 0x0000000f0f0c7223 */ /* 0x000fe2000000000c */
[----:B---3--:R-:W-:-:S04]  /*16b0*/  @P0 FADD R17, R16, -R17 ;  /* 0x8000001110110221 */ /* 0x008fc80000000000 */
[----:B------:R-:W-:-:S07]  /*16c0*/  @P0 FFMA R12, R17, R17, R12 ;  /* 0x00000011110c0223 */ /* 0x000fce000000000c */
.L_x_73:
[----:B------:R-:W0:Y:S01]  /*16d0*/  LDCU UR4, c[0x0][0x3b8] ;  /* 0x00007700ff0477ac */ /* 0x000e220008000800 */
[----:B------:R-:W-:Y:S01]  /*16e0*/  VIADD R4, R13, 0x1 ;  /* 0x000000010d047836 */ /* 0x000fe20000000000 */
[----:B------:R-:W-:-:S04]  /*16f0*/  FSETP.GEU.AND P0, PT, R12, R11, PT ;  /* 0x0000000b0c00720b */ /* 0x000fc80003f0e000 */
[----:B------:R-:W-:Y:S02]  /*1700*/  SEL R9, R13, R9, !P0 ;  /* 0x000000090d097207 */ /* 0x000fe40004000000 */
[----:B------:R-:W-:Y:S02]  /*1710*/  FSEL R11, R12, R11, !P0 ;  /* 0x0000000b0c0b7208 */ /* 0x000fe40004000000 */
[----:B0-----:R-:W-:-:S13]  /*1720*/  ISETP.NE.AND P1, PT, R4, UR4, PT ;  /* 0x0000000404007c0c */ /* 0x001fda000bf25270 */
[----:B------:R-:W-:Y:S05]  /*1730*/  @!P1 BRA `(.L_x_69) ;  /* 0x0000000400009947 */ /* 0x000fea0003800000 */
[----:B------:R-:W-:Y:S01]  /*1740*/  MOV R13, R4 ;  /* 0x00000004000d7202 */ /* 0x000fe20000000f00 */
[----:B------:R-:W-:Y:S06]  /*1750*/  BRA `(.L_x_76) ;  /* 0xfffffff400487947 */ /* 0x000fec000383ffff */
.L_x_70:
[----:B------:R-:W-:Y:S01]  /*1760*/  UISETP.GE.U32.AND UP0, UPT, UR13, 0x4, UPT ;  /* 0x000000040d00788c */ /* 0x000fe2000bf06070 */
[----:B------:R-:W-:Y:S01]  /*1770*/  IMAD.MOV.U32 R4, RZ, RZ, 0x7f7fffff ;  /* 0x7f7fffffff047424 */ /* 0x000fe200078e00ff */
[----:B------:R-:W-:Y:S01]  /*1780*/  CS2R R8, SRZ ;  /* 0x0000000000087805 */ /* 0x000fe2000001ff00 */
[----:B------:R-:W-:-:S06]  /*1790*/  ULOP3.LUT UR5, UR13, 0x3, URZ, 0xc0, !UPT ;  /* 0x000000030d057892 */ /* 0x000fcc000f8ec0ff */
[----:B------:R-:W-:Y:S06]  /*17a0*/  BRA.U !UP0, `(.L_x_77) ;  /* 0x0000000108bc7547 */ /* 0x000fec000b800000 */
[----:B------:R-:W-:Y:S01]  /*17b0*/  ULOP3.LUT UR4, UR13, 0x7ffffffc, URZ, 0xc0, !UPT ;  /* 0x7ffffffc0d047892 */ /* 0x000fe2000f8ec0ff */
[----:B------:R-:W-:Y:S01]  /*17c0*/  HFMA2 R9, -RZ, RZ, 0, 0 ;  /* 0x00000000ff097431 */ /* 0x000fe200000001ff */
[----:B------:R-:W-:Y:S01]  /*17d0*/  MOV R4, 0x7f7fffff ;  /* 0x7f7fffff00047802 */ /* 0x000fe20000000f00 */
[----:B------:R-:W-:Y:S01]  /*17e0*/  IMAD.MOV.U32 R5, RZ, RZ, RZ ;  /* 0x000000ffff057224 */ /* 0x000fe200078e00ff */
[----:B------:R-:W-:Y:S02]  /*17f0*/  UISETP.GT.AND UP0, UPT, UR4, URZ, UPT ;  /* 0x000000ff0400728c */ /* 0x000fe4000bf04270 */
[----:B------:R-:W-:-:S07]  /*1800*/  IMAD.U32 R8, RZ, RZ, UR4 ;  /* 0x00000004ff087e24 */ /* 0x000fce000f8e00ff */
[----:B------:R-:W-:Y:S05]  /*1810*/  BRA.U !UP0, `(.L_x_78) ;  /* 0x0000000108887547 */ /* 0x000fea000b800000 */
[----:B-1----:R-:W-:Y:S02]  /*1820*/  IADD3 R10, PT, PT, R8, -R5, RZ ;  /* 0x80000005080a7210 */ /* 0x002fe40007ffe0ff */
[----:B------:R-:W-:Y:S02]  /*1830*/  PLOP3.LUT P0, PT, PT, PT, PT, 0x80, 0x8 ;  /* 0x000000000008781c */ /* 0x000fe40003f0f070 */
[----:B------:R-:W-:-:S13]  /*1840*/  ISETP.GT.AND P1, PT, R10, 0xc, PT ;  /* 0x0000000c0a00780c */ /* 0x000fda0003f24270 */
[----:B------:R-:W-:Y:S05]  /*1850*/  @!P1 BRA `(.L_x_79) ;  /* 0x0000000000449947 */ /* 0x000fea0003800000 */
[----:B------:R-:W-:Y:S01]  /*1860*/  PLOP3.LUT P0, PT, PT, PT, PT, 0x8, 0x80 ;  /* 0x000000000080781c */ /* 0x000fe20003f0e170 */
[----:B------:R-:W-:-:S12]  /*1870*/  VIADD R10, R8, 0xfffffff4 ;  /* 0xfffffff4080a7836 */ /* 0x000fd80000000000 */
.L_x_80:
[----:B------:R-:W-:-:S04]  /*1880*/  FSETP.GT.AND P2, PT, R4, RZ, PT ;  /* 0x000000ff0400720b */ /* 0x000fc80003f44000 */
[----:B------:R-:W-:Y:S02]  /*1890*/  FSEL R4, R4, RZ, !P2 ;  /* 0x000000ff04047208 */ /* 0x000fe40005000000 */
[----:B------:R-:W-:Y:S02]  /*18a0*/  SEL R9, R5, R9, P2 ;  /* 0x0000000905097207 */ /* 0x000fe40001000000 */
[----:B------:R-:W-:-:S04]  /*18b0*/  FSETP.GT.AND P3, PT, R4, RZ, PT ;  /* 0x000000ff0400720b */ /* 0x000fc80003f64000 */
[----:B------:R-:W-:-:S04]  /*18c0*/  FSEL R4, R4, RZ, !P3 ;  /* 0x000000ff04047208 */ /* 0x000fc80005800000 */
[----:B------:R-:W-:-:S04]  /*18d0*/  FSETP.GT.AND P4, PT, R4, RZ, PT ;  /* 0x000000ff0400720b */ /* 0x000fc80003f84000 */
[----:B------:R-:W-:Y:S02]  /*18e0*/  FSEL R4, R4, RZ, !P4 ;  /* 0x000000ff04047208 */ /* 0x000fe40006000000 */
[----:B------:R-:W-:Y:S02]  /*18f0*/  @P3 IADD3 R9, PT, PT, R5, 0x4, RZ ;  /* 0x0000000405093810 */ /* 0x000fe40007ffe0ff */
[----:B------:R-:W-:-:S04]  /*1900*/  FSETP.GT.AND P1, PT, R4, RZ, PT ;  /* 0x000000ff0400720b */ /* 0x000fc80003f24000 */
[----:B------:R-:W-:Y:S01]  /*1910*/  FSEL R4, R4, RZ, !P1 ;  /* 0x000000ff04047208 */ /* 0x000fe20004800000 */
[----:B------:R-:W-:-:S08]  /*1920*/  @P4 VIADD R9, R5, 0x8 ;  /* 0x0000000805094836 */ /* 0x000fd00000000000 */
[C---:B------:R-:W-:Y:S01]  /*1930*/  @P1 IADD3 R9, PT, PT, R5.reuse, 0xc, RZ ;  /* 0x0000000c05091810 */ /* 0x040fe20007ffe0ff */
[----:B------:R-:W-:-:S05]  /*1940*/  VIADD R5, R5, 0x10 ;  /* 0x0000001005057836 */ /* 0x000fca0000000000 */
[----:B------:R-:W-:-:S13]  /*1950*/  ISETP.GE.AND P2, PT, R5, R10, PT ;  /* 0x0000000a0500720c */ /* 0x000fda0003f46270 */
[----:B------:R-:W-:Y:S05]  /*1960*/  @!P2 BRA `(.L_x_80) ;  /* 0xfffffffc00c4a947 */ /* 0x000fea000383ffff */
.L_x_79:
[----:B------:R-:W-:-:S04]  /*1970*/  IADD3 R10, PT, PT, R8, -R5, RZ ;  /* 0x80000005080a7210 */ /* 0x000fc80007ffe0ff */
[----:B------:R-:W-:-:S13]  /*1980*/  ISETP.GT.AND P1, PT, R10, 0x4, PT ;  /* 0x000000040a00780c */ /* 0x000fda0003f24270 */
[----:B------:R-:W-:Y:S05]  /*1990*/  @!P1 BRA `(.L_x_81) ;  /* 0x0000000000209947 */ /* 0x000fea0003800000 */
[C---:B------:R-:W-:Y:S02]  /*19a0*/  FSETP.GT.AND P1, PT, R4.reuse, RZ, PT ;  /* 0x000000ff0400720b */ /* 0x040fe40003f24000 */
[----:B------:R-:W-:Y:S02]  /*19b0*/  PLOP3.LUT P0, PT, PT, PT, PT, 0x8, 0x80 ;  /* 0x000000000080781c */ /* 0x000fe40003f0e170 */
[----:B------:R-:W-:Y:S02]  /*19c0*/  FSEL R4, R4, RZ, !P1 ;  /* 0x000000ff04047208 */ /* 0x000fe40004800000 */
[----:B------:R-:W-:Y:S02]  /*19d0*/  SEL R9, R5, R9, P1 ;  /* 0x0000000905097207 */ /* 0x000fe40000800000 */
[----:B------:R-:W-:-:S04]  /*19e0*/  FSETP.GT.AND P2, PT, R4, RZ, PT ;  /* 0x000000ff0400720b */ /* 0x000fc80003f44000 */
[----:B------:R-:W-:-:S09]  /*19f0*/  FSEL R4, R4, RZ, !P2 ;  /* 0x000000ff04047208 */ /* 0x000fd20005000000 */
[C---:B------:R-:W-:Y:S01]  /*1a00*/  @P2 VIADD R9, R5.reuse, 0x4 ;  /* 0x0000000405092836 */ /* 0x040fe20000000000 */
[----:B------:R-:W-:-:S07]  /*1a10*/  IADD3 R5, PT, PT, R5, 0x8, RZ ;  /* 0x0000000805057810 */ /* 0x000fce0007ffe0ff */
.L_x_81:
[----:B------:R-:W-:-:S13]  /*1a20*/  ISETP.NE.OR P0, PT, R5, R8, P0 ;  /* 0x000000080500720c */ /* 0x000fda0000705670 */
[----:B------:R-:W-:Y:S05]  /*1a30*/  @!P0 BRA `(.L_x_77) ;  /* 0x0000000000188947 */ /* 0x000fea0003800000 */
.L_x_78:
[----:B------:R-:W-:-:S04]  /*1a40*/  FSETP.GT.AND P1, PT, R4, RZ, PT ;  /* 0x000000ff0400720b */ /* 0x000fc80003f24000 */
[C---:B------:R-:W-:Y:S01]  /*1a50*/  SEL R9, R5.reuse, R9, P1 ;  /* 0x0000000905097207 */ /* 0x040fe20000800000 */
[----:B------:R-:W-:Y:S01]  /*1a60*/  VIADD R5, R5, 0x4 ;  /* 0x0000000405057836 */ /* 0x000fe20000000000 */
[----:B------:R-:W-:-:S04]  /*1a70*/  FSEL R4, R4, RZ, !P1 ;  /* 0x000000ff04047208 */ /* 0x000fc80004800000 */
[----:B------:R-:W-:-:S13]  /*1a80*/  ISETP.NE.AND P0, PT, R5, R8, PT ;  /* 0x000000080500720c */ /* 0x000fda0003f05270 */
[----:B------:R-:W-:Y:S05]  /*1a90*/  @P0 BRA `(.L_x_78) ;  /* 0xfffffffc00e80947 */ /* 0x000fea000383ffff */
.L_x_77:
[----:B------:R-:W-:-:S09]  /*1aa0*/  UISETP.NE.AND UP0, UPT, UR5, URZ, UPT ;  /* 0x000000ff0500728c */ /* 0x000fd2000bf05270 */
[----:B------:R-:W-:Y:S05]  /*1ab0*/  BRA.U !UP0, `(.L_x_69) ;  /* 0x0000000108207547 */ /* 0x000fea000b800000 */
[----:B------:R-:W-:-:S05]  /*1ac0*/  UMOV UR4, URZ ;  /* 0x000000ff00047c82 */ /* 0x000fca0008000000 */
.L_x_82:
[----:B------:R-:W-:Y:S01]  /*1ad0*/  UIADD3 UR4, UPT, UPT, UR4, 0x1, URZ ;  /* 0x0000000104047890 */ /* 0x000fe2000fffe0ff */
[----:B------:R-:W-:-:S03]  /*1ae0*/  FSETP.GT.AND P0, PT, R4, RZ, PT ;  /* 0x000000ff0400720b */ /* 0x000fc60003f04000 */
[----:B------:R-:W-:Y:S01]  /*1af0*/  UISETP.NE.AND UP0, UPT, UR4, UR5, UPT ;  /* 0x000000050400728c */ /* 0x000fe2000bf05270 */
[----:B------:R-:W-:Y:S02]  /*1b00*/  SEL R9, R8, R9, P0 ;  /* 0x0000000908097207 */ /* 0x000fe40000000000 */
[----:B------:R-:W-:Y:S02]  /*1b10*/  FSEL R4, R4, RZ, !P0 ;  /* 0x000000ff04047208 */ /* 0x000fe40004000000 */
[----:B------:R-:W-:-:S04]  /*1b20*/  IADD3 R8, PT, PT, R8, 0x1, RZ ;  /* 0x0000000108087810 */ /* 0x000fc80007ffe0ff */
[----:B------:R-:W-:Y:S05]  /*1b30*/  BRA.U UP0, `(.L_x_82) ;  /* 0xfffffffd00e47547 */ /* 0x000fea000b83ffff */
.L_x_69:
[----:B------:R-:W0:Y:S02]  /*1b40*/  LDC.64 R4, c[0x0][0x3a0] ;  /* 0x0000e800ff047b82 */ /* 0x000e240000000a00 */
[----:B0-----:R-:W-:-:S05]  /*1b50*/  IMAD.WIDE R4, R7, 0x4, R4 ;  /* 0x0000000407047825 */ /* 0x001fca00078e0204 */
[----:B------:R-:W2:Y:S01]  /*1b60*/  LDG.E R7, desc[UR10][R4.64] ;  /* 0x0000000a04077981 */ /* 0x000ea2000c1e1900 */
[----:B------:R-:W-:Y:S01]  /*1b70*/  VIADD R11, R9, 0x1 ;  /* 0x00000001090b7836 */ /* 0x000fe20000000000 */
[----:B------:R-:W-:Y:S04]  /*1b80*/  BSSY.RECONVERGENT B1, `(.L_x_83) ;  /* 0x000000a000017945 */ /* 0x000fe80003800200 */
[----:B------:R0:W-:Y:S01]  /*1b90*/  STG.E desc[UR10][R4.64], R11 ;  /* 0x0000000b04007986 */ /* 0x0001e2000c10190a */
[----:B--2---:R-:W-:Y:S02]  /*1ba0*/  IADD3 R8, PT, PT, R7, -0x1, RZ ;  /* 0xffffffff07087810 */ /* 0x004fe40007ffe0ff */
[----:B------:R-:W-:Y:S02]  /*1bb0*/  LEA R7, R9, UR7, 0x2 ;  /* 0x0000000709077c11 */ /* 0x000fe4000f8e10ff */
[----:B------:R-:W-:-:S13]  /*1bc0*/  ISETP.NE.AND P0, PT, R8, R9, PT ;  /* 0x000000090800720c */ /* 0x000fda0003f05270 */
[----:B0-----:R-:W-:Y:S05]  /*1bd0*/  @!P0 BRA `(.L_x_84) ;  /* 0x0000000000108947 */ /* 0x001fea0003800000 */
[----:B------:R-:W0:Y:S01]  /*1be0*/  S2UR UR5, SR_CgaCtaId ;  /* 0x00000000000579c3 */ /* 0x000e220000008800 */
[----:B------:R-:W-:Y:S02]  /*1bf0*/  UMOV UR4, 0x400 ;  /* 0x0000040000047882 */ /* 0x000fe40000000000 */
[----:B0-----:R-:W-:-:S09]  /*1c00*/  ULEA UR4, UR5, UR4, 0x18 ;  /* 0x0000000405047291 */ /* 0x001fd2000f8ec0ff */
[----:B------:R-:W-:Y:S03]  /*1c10*/  ATOMS.POPC.INC.32 RZ, [UR4] ;  /* 0x00000000ffff7f8c */ /* 0x000fe6000d800004 */
.L_x_84:
[----:B------:R-:W-:Y:S05]  /*1c20*/  BSYNC.RECONVERGENT B1 ;  /* 0x0000000000017941 */ /* 0x000fea0003800200 */
.L_x_83:
[----:B------:R-:W-:Y:S01]  /*1c30*/  ISETP.GE.AND P0, PT, R0, 0x1, PT ;  /* 0x000000010000780c */ /* 0x000fe20003f06270 */
[----:B------:R4:W-:-:S12]  /*1c40*/  ATOMS.POPC.INC.32 RZ, [R7+URZ] ;  /* 0x0000000007ff7f8c */ /* 0x0009d8000d8000ff */
[----:B----4-:R-:W-:Y:S05]  /*1c50*/  @!P0 BRA `(.L_x_68) ;  /* 0x0000000c00f08947 */ /* 0x010fea0003800000 */
[----:B------:R-:W-:Y:S01]  /*1c60*/  ISETP.GE.U32.AND P0, PT, R0, 0x10, PT ;  /* 0x000000100000780c */ /* 0x000fe20003f06070 */
[----:B------:R-:W-:Y:S01]  /*1c70*/  BSSY.RECONVERGENT B1, `(.L_x_85) ;  /* 0x000007d000017945 */ /* 0x000fe20003800200 */
[----:B------:R-:W-:-:S11]  /*1c80*/  IMAD.MOV.U32 R5, RZ, RZ, RZ ;  /* 0x000000ffff057224 */ /* 0x000fd600078e00ff */
[----:B------:R-:W-:Y:S05]  /*1c90*/  @!P0 BRA `(.L_x_86) ;  /* 0x0000000400e88947 */ /* 0x000fea0003800000 */
[----:B------:R-:W-:Y:S01]  /*1ca0*/  HFMA2 R4, -RZ, RZ, 0, 0 ;  /* 0x00000000ff047431 */ /* 0x000fe200000001ff */
[----:B------:R-:W-:-:S07]  /*1cb0*/  LOP3.LUT R5, R0, 0x7ffffff0, RZ, 0xc0, !PT ;  /* 0x7ffffff000057812 */ /* 0x000fce00078ec0ff */
.L_x_119:
[----:B-1----:R-:W-:Y:S01]  /*1cc0*/  IMAD.WIDE.U32 R10, R4, 0x4, R2 ;  /* 0x00000004040a7825 */ /* 0x002fe200078e0002 */
[----:B------:R-:W0:Y:S04]  /*1cd0*/  LDCU UR4, c[0x0][0x3b4] ;  /* 0x00007680ff0477ac */ /* 0x000e280008000800 */
[----:B------:R1:W5:Y:S01]  /*1ce0*/  LDG.E R15, desc[UR10][R10.64] ;  /* 0x0000000a0a0f7981 */ /* 0x000362000c1e1900 */
[----:B------:R-:W-:Y:S01]  /*1cf0*/  BSSY.RECONVERGENT B2, `(.L_x_87) ;  /* 0x0000008000027945 */ /* 0x000fe20003800200 */
[----:B0-----:R-:W-:-:S04]  /*1d00*/  IMAD.U32 R0, RZ, RZ, UR4 ;  /* 0x00000004ff007e24 */ /* 0x001fc8000f8e00ff */
[----:B------:R-:W-:-:S05]  /*1d10*/  IMAD R7, R9, R0, R4 ;  /* 0x0000000009077224 */ /* 0x000fca00078e0204 */
[----:B-1----:R-:W-:-:S07]  /*1d20*/  LEA R7, R7, UR9, 0x2 ;  /* 0x0000000907077c11 */ /* 0x002fce000f8e10ff */
.L_x_88:
[----:B------:R-:W0:Y:S02]  /*1d30*/  LDS R12, [R7] ;  /* 0x00000000070c7984 */ /* 0x000e240000000800 */
[----:B0----5:R-:W-:-:S05]  /*1d40*/  FADD R13, R15, R12 ;  /* 0x0000000c0f0d7221 */ /* 0x021fca0000000000 */
[----:B------:R-:W0:Y:S02]  /*1d50*/  ATOMS.CAST.SPIN P0, [R7], R12, R13 ;  /* 0x0000000c0700758d */ /* 0x000e24000180000d */
[----:B0-----:R-:W-:Y:S05]  /*1d60*/  @!P0 BRA `(.L_x_88) ;  /* 0xfffffffc00f08947 */ /* 0x001fea000383ffff */
[----:B------:R-:W-:Y:S05]  /*1d70*/  BSYNC.RECONVERGENT B2 ;  /* 0x0000000000027941 */ /* 0x000fea0003800200 */
.L_x_87:
[----:B------:R0:W5:Y:S01]  /*1d80*/  LDG.E R15, desc[UR10][R10.64+0x4] ;  /* 0x0000040a0a0f7981 */ /* 0x000162000c1e1900 */
[----:B------:R-:W-:Y:S01]  /*1d90*/  BSSY.RECONVERGENT B2, `(.L_x_89) ;  /* 0x0000005000027945 */ /* 0x000fe20003800200 */
.L_x_90:
[----:B------:R-:W1:Y:S02]  /*1da0*/  LDS R12, [R7+0x4] ;  /* 0x00000400070c7984 */ /* 0x000e640000000800 */
[----:B-1---5:R-:W-:-:S05]  /*1db0*/  FADD R13, R15, R12 ;  /* 0x0000000c0f0d7221 */ /* 0x022fca0000000000 */
[----:B------:R-:W1:Y:S02]  /*1dc0*/  ATOMS.CAST.SPIN P0, [R7+0x4], R12, R13 ;  /* 0x0000040c0700758d */ /* 0x000e64000180000d */
[----:B-1----:R-:W-:Y:S05]  /*1dd0*/  @!P0 BRA `(.L_x_90) ;  /* 0xfffffffc00f08947 */ /* 0x002fea000383ffff */
[----:B------:R-:W-:Y:S05]  /*1de0*/  BSYNC.RECONVERGENT B2 ;  /* 0x0000000000027941 */ /* 0x000fea0003800200 */
.L_x_89:
[----:B------:R1:W5:Y:S01]  /*1df0*/  LDG.E R15, desc[UR10][R10.64+0x8] ;  /* 0x0000080a0a0f7981 */ /* 0x000362000c1e1900 */
[----:B------:R-:W-:Y:S01]  /*1e00*/  BSSY.RECONVERGENT B2, `(.L_x_91) ;  /* 0x0000005000027945 */ /* 0x000fe20003800200 */
.L_x_92:
[----:B------:R-:W2:Y:S02]  /*1e10*/  LDS R12, [R7+0x8] ;  /* 0x00000800070c7984 */ /* 0x000ea40000000800 */
[----:B--2--5:R-:W-:-:S05]  /*1e20*/  FADD R13, R15, R12 ;  /* 0x0000000c0f0d7221 */ /* 0x024fca0000000000 */
[----:B------:R-:W2:Y:S02]  /*1e30*/  ATOMS.CAST.SPIN P0, [R7+0x8], R12, R13 ;  /* 0x0000080c0700758d */ /* 0x000ea4000180000d */
[----:B--2---:R-:W-:Y:S05]  /*1e40*/  @!P0 BRA `(.L_x_92) ;  /* 0xfffffffc00f08947 */ /* 0x004fea000383ffff */
[----:B------:R-:W-:Y:S05]  /*1e50*/  BSYNC.RECONVERGENT B2 ;  /* 0x0000000000027941 */ /* 0x000fea0003800200 */
.L_x_91:
[----:B------:R2:W5:Y:S01]  /*1e60*/  LDG.E R15, desc[UR10][R10.64+0xc] ;  /* 0x00000c0a0a0f7981 */ /* 0x000562000c1e1900 */
[----:B------:R-:W-:Y:S01]  /*1e70*/  BSSY.RECONVERGENT B2, `(.L_x_93) ;  /* 0x0000005000027945 */ /* 0x000fe20003800200 */
.L_x_94:
[----:B------:R-:W3:Y:S02]  /*1e80*/  LDS R12, [R7+0xc] ;  /* 0x00000c00070c7984 */ /* 0x000ee40000000800 */
[----:B---3-5:R-:W-:-:S05]  /*1e90*/  FADD R13, R15, R12 ;  /* 0x0000000c0f0d7221 */ /* 0x028fca0000000000 */
[----:B------:R-:W3:Y:S02]  /*1ea0*/  ATOMS.CAST.SPIN P0, [R7+0xc], R12, R13 ;  /* 0x00000c0c0700758d */ /* 0x000ee4000180000d */
[----:B---3--:R-:W-:Y:S05]  /*1eb0*/  @!P0 BRA `(.L_x_94) ;  /* 0xfffffffc00f08947 */ /* 0x008fea000383ffff */
[----:B------:R-:W-:Y:S05]  /*1ec0*/  BSYNC.RECONVERGENT B2 ;  /* 0x0000000000027941 */ /* 0x000fea0003800200 */
.L_x_93:
[----:B------:R3:W5:Y:S01]  /*1ed0*/  LDG.E R15, desc[UR10][R10.64+0x10] ;  /* 0x0000100a0a0f7981 */ /* 0x000762000c1e1900 */
[----:B------:R-:W-:Y:S01]  /*1ee0*/  BSSY.RECONVERGENT B2, `(.L_x_95) ;  /* 0x0000005000027945 */ /* 0x000fe20003800200 */
.L_x_96:
[----:B------:R-:W4:Y:S02]  /*1ef0*/  LDS R12, [R7+0x10] ;  /* 0x00001000070c7984 */ /* 0x000f240000000800 */
[----:B----45:R-:W-:-:S05]  /*1f00*/  FADD R13, R15, R12 ;  /* 0x0000000c0f0d7221 */ /* 0x030fca0000000000 */
[----:B------:R-:W4:Y:S02]  /*1f10*/  ATOMS.CAST.SPIN P0, [R7+0x10], R12, R13 ;  /* 0x0000100c0700758d */ /* 0x000f24000180000d */
[----:B----4-:R-:W-:Y:S05]  /*1f20*/  @!P0 BRA `(.L_x_96) ;  /* 0xfffffffc00f08947 */ /* 0x010fea000383ffff */
[----:B------:R-:W-:Y:S05]  /*1f30*/  BSYNC.RECONVERGENT B2 ;  /* 0x0000000000027941 */ /* 0x000fea0003800200 */
.L_x_95:
[----:B------:R4:W5:Y:S01]  /*1f40*/  LDG.E R15, desc[UR10][R10.64+0x14] ;  /* 0x0000140a0a0f7981 */ /* 0x000962000c1e1900 */
[----:B------:R-:W-:Y:S01]  /*1f50*/  BSSY.RECONVERGENT B2, `(.L_x_97) ;  /* 0x0000005000027945 */ /* 0x000fe20003800200 */
.L_x_98:
[----:B------:R-:W0:Y:S02]  /*1f60*/  LDS R12, [R7+0x14] ;  /* 0x00001400070c7984 */ /* 0x000e240000000800 */
[----:B0----5:R-:W-:-:S05]  /*1f70*/  FADD R13, R15, R12 ;  /* 0x0000000c0f0d7221 */ /* 0x021fca0000000000 */
[----:B------:R-:W0:Y:S02]  /*1f80*/  ATOMS.CAST.SPIN P0, [R7+0x14], R12, R13 ;  /* 0x0000140c0700758d */ /* 0x000e24000180000d */
[----:B0-----:R-:W-:Y:S05]  /*1f90*/  @!P0 BRA `(.L_x_98) ;  /* 0xfffffffc00f08947 */ /* 0x001fea000383ffff */
[----:B------:R-:W-:Y:S05]  /*1fa0*/  BSYNC.RECONVERGENT B2 ;  /* 0x0000000000027941 */ /* 0x000fea0003800200 */
.L_x_97:
[----:B------:R0:W5:Y:S01]  /*1fb0*/  LDG.E R15, desc[UR10][R10.64+0x18] ;  /* 0x0000180a0a0f7981 */ /* 0x000162000c1e1900 */
[----:B------:R-:W-:Y:S01]  /*1fc0*/  BSSY.RECONVERGENT B2, `(.L_x_99) ;  /* 0x0000005000027945 */ /* 0x000fe20003800200 */
.L_x_100:
[----:B------:R-:W1:Y:S02]  /*1fd0*/  LDS R12, [R7+0x18] ;  /* 0x00001800070c7984 */ /* 0x000e640000000800 */
[----:B-1---5:R-:W-:-:S05]  /*1fe0*/  FADD R13, R15, R12 ;  /* 0x0000000c0f0d7221 */ /* 0x022fca0000000000 */
[----:B------:R-:W1:Y:S02]  /*1ff0*/  ATOMS.CAST.SPIN P0, [R7+0x18], R12, R13 ;  /* 0x0000180c0700758d */ /* 0x000e64000180000d */
[----:B-1----:R-:W-:Y:S05]  /*2000*/  @!P0 BRA `(.L_x_100) ;  /* 0xfffffffc00f08947 */ /* 0x002fea000383ffff */
[----:B------:R-:W-:Y:S05]  /*2010*/  BSYNC.RECONVERGENT B2 ;  /* 0x0000000000027941 */ /* 0x000fea0003800200 */
.L_x_99:
[----:B------:R1:W5:Y:S01]  /*2020*/  LDG.E R15, desc[UR10][R10.64+0x1c] ;  /* 0x00001c0a0a0f7981 */ /* 0x000362000c1e1900 */
[----:B------:R-:W-:Y:S01]  /*2030*/  BSSY.RECONVERGENT B2, `(.L_x_101) ;  /* 0x0000005000027945 */ /* 0x000fe20003800200 */
.L_x_102:
[----:B------:R-:W0:Y:S02]  /*2040*/  LDS R12, [R7+0x1c] ;  /* 0x00001c00070c7984 */ /* 0x000e240000000800 */
[----:B0----5:R-:W-:-:S05]  /*2050*/  FADD R13, R15, R12 ;  /* 0x0000000c0f0d7221 */ /* 0x021fca0000000000 */
[----:B------:R-:W0:Y:S02]  /*2060*/  ATOMS.CAST.SPIN P0, [R7+0x1c], R12, R13 ;  /* 0x00001c0c0700758d */ /* 0x000e24000180000d */
[----:B0-----:R-:W-:Y:S05]  /*2070*/  @!P0 BRA `(.L_x_102) ;  /* 0xfffffffc00f08947 */ /* 0x001fea000383ffff */
[----:B------:R-:W-:Y:S05]  /*2080*/  BSYNC.RECONVERGENT B2 ;  /* 0x0000000000027941 */ /* 0x000fea0003800200 */
.L_x_101:
[----:B------:R0:W5:Y:S01]  /*2090*/  LDG.E R15, desc[UR10][R10.64+0x20] ;  /* 0x0000200a0a0f7981 */ /* 0x000162000c1e1900 */
[----:B------:R-:W-:Y:S01]  /*20a0*/  BSSY.RECONVERGENT B2, `(.L_x_103) ;  /* 0x0000005000027945 */ /* 0x000fe20003800200 */
.L_x_104:
[----:B------:R-:W1:Y:S02]  /*20b0*/  LDS R12, [R7+0x20] ;  /* 0x00002000070c7984 */ /* 0x000e640000000800 */
[----:B-1---5:R-:W-:-:S05]  /*20c0*/  FADD R13, R15, R12 ;  /* 0x0000000c0f0d7221 */ /* 0x022fca0000000000 */
[----:B------:R-:W1:Y:S02]  /*20d0*/  ATOMS.CAST.SPIN P0, [R7+0x20], R12, R13 ;  /* 0x0000200c0700758d */ /* 0x000e64000180000d */
[----:B-1----:R-:W-:Y:S05]  /*20e0*/  @!P0 BRA `(.L_x_104) ;  /* 0xfffffffc00f08947 */ /* 0x002fea000383ffff */
[----:B------:R-:W-:Y:S05]  /*20f0*/  BSYNC.RECONVERGENT B2 ;  /* 0x0000000000027941 */ /* 0x000fea0003800200 */
.L_x_103:
[----:B------:R1:W5:Y:S01]  /*2100*/  LDG.E R15, desc[UR10][R10.64+0x24] ;  /* 0x0000240a0a0f7981 */ /* 0x000362000c1e1900 */
[----:B------:R-:W-:Y:S01]  /*2110*/  BSSY.RECONVERGENT B2, `(.L_x_105) ;  /* 0x0000005000027945 */ /* 0x000fe20003800200 */
.L_x_106:
[----:B------:R-:W0:Y:S02]  /*2120*/  LDS R12, [R7+0x24] ;  /* 0x00002400070c7984 */ /* 0x000e240000000800 */
[----:B0----5:R-:W-:-:S05]  /*2130*/  FADD R13, R15, R12 ;  /* 0x0000000c0f0d7221 */ /* 0x021fca0000000000 */
[----:B------:R-:W0:Y:S02]  /*2140*/  ATOMS.CAST.SPIN P0, [R7+0x24], R12, R13 ;  /* 0x0000240c0700758d */ /* 0x000e24000180000d */
[----:B0-----:R-:W-:Y:S05]  /*2150*/  @!P0 BRA `(.L_x_106) ;  /* 0xfffffffc00f08947 */ /* 0x001fea000383ffff */
[----:B------:R-:W-:Y:S05]  /*2160*/  BSYNC.RECONVERGENT B2 ;  /* 0x0000000000027941 */ /* 0x000fea0003800200 */
.L_x_105:
[----:B------:R0:W5:Y:S01]  /*2170*/  LDG.E R15, desc[UR10][R10.64+0x28] ;  /* 0x0000280a0a0f7981 */ /* 0x000162000c1e1900 */
[----:B------:R-:W-:Y:S01]  /*2180*/  BSSY.RECONVERGENT B2, `(.L_x_107) ;  /* 0x0000005000027945 */ /* 0x000fe20003800200 */
.L_x_108:
[----:B------:R-:W1:Y:S02]  /*2190*/  LDS R12, [R7+0x28] ;  /* 0x00002800070c7984 */ /* 0x000e640000000800 */
[----:B-1---5:R-:W-:-:S05]  /*21a0*/  FADD R13, R15, R12 ;  /* 0x0000000c0f0d7221 */ /* 0x022fca0000000000 */
[----:B------:R-:W1:Y:S02]  /*21b0*/  ATOMS.CAST.SPIN P0, [R7+0x28], R12, R13 ;  /* 0x0000280c0700758d */ /* 0x000e64000180000d */
[----:B-1----:R-:W-:Y:S05]  /*21c0*/  @!P0 BRA `(.L_x_108) ;  /* 0xfffffffc00f08947 */ /* 0x002fea000383ffff */
[----:B------:R-:W-:Y:S05]  /*21d0*/  BSYNC.RECONVERGENT B2 ;  /* 0x0000000000027941 */ /* 0x000fea0003800200 */
.L_x_107:
[----:B------:R1:W5:Y:S01]  /*21e0*/  LDG.E R15, desc[UR10][R10.64+0x2c] ;  /* 0x00002c0a0a0f7981 */ /* 0x000362000c1e1900 */
[----:B------:R-:W-:Y:S01]  /*21f0*/  BSSY.RECONVERGENT B2, `(.L_x_109) ;  /* 0x0000005000027945 */ /* 0x000fe20003800200 */
.L_x_110:
[----:B------:R-:W0:Y:S02]  /*2200*/  LDS R12, [R7+0x2c] ;  /* 0x00002c00070c7984 */ /* 0x000e240000000800 */
[----:B0----5:R-:W-:-:S05]  /*2210*/  FADD R13, R15, R12 ;  /* 0x0000000c0f0d7221 */ /* 0x021fca0000000000 */
[----:B------:R-:W0:Y:S02]  /*2220*/  ATOMS.CAST.SPIN P0, [R7+0x2c], R12, R13 ;  /* 0x00002c0c0700758d */ /* 0x000e24000180000d */
[----:B0-----:R-:W-:Y:S05]  /*2230*/  @!P0 BRA `(.L_x_110) ;  /* 0xfffffffc00f08947 */ /* 0x001fea000383ffff */
[----:B------:R-:W-:Y:S05]  /*2240*/  BSYNC.RECONVERGENT B2 ;  /* 0x0000000000027941 */ /* 0x000fea0003800200 */
.L_x_109:
[----:B------:R0:W5:Y:S01]  /*2250*/  LDG.E R15, desc[UR10][R10.64+0x30] ;  /* 0x0000300a0a0f7981 */ /* 0x000162000c1e1900 */
[----:B------:R-:W-:Y:S01]  /*2260*/  BSSY.RECONVERGENT B2, `(.L_x_111) ;  /* 0x0000005000027945 */ /* 0x000fe20003800200 */
.L_x_112:
[----:B------:R-:W1:Y:S02]  /*2270*/  LDS R12, [R7+0x30] ;  /* 0x00003000070c7984 */ /* 0x000e640000000800 */
[----:B-1---5:R-:W-:-:S05]  /*2280*/  FADD R13, R15, R12 ;  /* 0x0000000c0f0d7221 */ /* 0x022fca0000000000 */
[----:B------:R-:W1:Y:S02]  /*2290*/  ATOMS.CAST.SPIN P0, [R7+0x30], R12, R13 ;  /* 0x0000300c0700758d */ /* 0x000e64000180000d */
[----:B-1----:R-:W-:Y:S05]  /*22a0*/  @!P0 BRA `(.L_x_112) ;  /* 0xfffffffc00f08947 */ /* 0x002fea000383ffff */
[----:B------:R-:W-:Y:S05]  /*22b0*/  BSYNC.RECONVERGENT B2 ;  /* 0x0000000000027941 */ /* 0x000fea0003800200 */
.L_x_111:
[----:B------:R1:W5:Y:S01]  /*22c0*/  LDG.E R15, desc[UR10][R10.64+0x34] ;  /* 0x0000340a0a0f7981 */ /* 0x000362000c1e1900 */
[----:B------:R-:W-:Y:S01]  /*22d0*/  BSSY.RECONVERGENT B2, `(.L_x_113) ;  /* 0x0000005000027945 */ /* 0x000fe20003800200 */
.L_x_114:
[----:B------:R-:W0:Y:S02]  /*22e0*/  LDS R12, [R7+0x34] ;  /* 0x00003400070c7984 */ /* 0x000e240000000800 */
[----:B0----5:R-:W-:-:S05]  /*22f0*/  FADD R13, R15, R12 ;  /* 0x0000000c0f0d7221 */ /* 0x021fca0000000000 */
[----:B------:R-:W0:Y:S02]  /*2300*/  ATOMS.CAST.SPIN P0, [R7+0x34], R12, R13 ;  /* 0x0000340c0700758d */ /* 0x000e24000180000d */
[----:B0-----:R-:W-:Y:S05]  /*2310*/  @!P0 BRA `(.L_x_114) ;  /* 0xfffffffc00f08947 */ /* 0x001fea000383ffff */
[----:B------:R-:W-:Y:S05]  /*2320*/  BSYNC.RECONVERGENT B2 ;  /* 0x0000000000027941 */ /* 0x000fea0003800200 */
.L_x_113:
[----:B------:R0:W5:Y:S01]  /*2330*/  LDG.E R15, desc[UR10][R10.64+0x38] ;  /* 0x0000380a0a0f7981 */ /* 0x000162000c1e1900 */
[----:B------:R-:W-:Y:S01]  /*2340*/  BSSY.RECONVERGENT B2, `(.L_x_115) ;  /* 0x0000005000027945 */ /* 0x000fe20003800200 */
.L_x_116:
[----:B------:R-:W1:Y:S02]  /*2350*/  LDS R12, [R7+0x38] ;  /* 0x00003800070c7984 */ /* 0x000e640000000800 */
[----:B-1---5:R-:W-:-:S05]  /*2360*/  FADD R13, R15, R12 ;  /* 0x0000000c0f0d7221 */ /* 0x022fca0000000000 */
[----:B------:R-:W1:Y:S02]  /*2370*/  ATOMS.CAST.SPIN P0, [R7+0x38], R12, R13 ;  /* 0x0000380c0700758d */ /* 0x000e64000180000d */
[----:B-1----:R-:W-:Y:S05]  /*2380*/  @!P0 BRA `(.L_x_116) ;  /* 0xfffffffc00f08947 */ /* 0x002fea000383ffff */
[----:B------:R-:W-:Y:S05]  /*2390*/  BSYNC.RECONVERGENT B2 ;  /* 0x0000000000027941 */ /* 0x000fea0003800200 */
.L_x_115:
[----:B------:R1:W5:Y:S01]  /*23a0*/  LDG.E R13, desc[UR10][R10.64+0x3c] ;  /* 0x00003c0a0a0d7981 */ /* 0x000362000c1e1900 */
[----:B------:R-:W-:Y:S01]  /*23b0*/  BSSY.RECONVERGENT B2, `(.L_x_117) ;  /* 0x0000005000027945 */ /* 0x000fe20003800200 */
.L_x_118:
[----:B01234-:R-:W0:Y:S02]  /*23c0*/  LDS R10, [R7+0x3c] ;  /* 0x00003c00070a7984 */ /* 0x01fe240000000800 */
[----:B0----5:R-:W-:-:S05]  /*23d0*/  FADD R11, R13, R10 ;  /* 0x0000000a0d0b7221 */ /* 0x021fca0000000000 */
[----:B------:R-:W0:Y:S02]  /*23e0*/  ATOMS.CAST.SPIN P0, [R7+0x3c], R10, R11 ;  /* 0x00003c0a0700758d */ /* 0x000e24000180000b */
[----:B0-----:R-:W-:Y:S05]  /*23f0*/  @!P0 BRA `(.L_x_118) ;  /* 0xfffffffc00f08947 */ /* 0x001fea000383ffff */
[----:B------:R-:W-:Y:S05]  /*2400*/  BSYNC.RECONVERGENT B2 ;  /* 0x0000000000027941 */ /* 0x000fea0003800200 */
.L_x_117:
[----:B------:R-:W-:-:S04]  /*2410*/  IADD3 R4, PT, PT, R4, 0x10, RZ ;  /* 0x0000001004047810 */ /* 0x000fc80007ffe0ff */
[----:B------:R-:W-:-:S13]  /*2420*/  ISETP.NE.AND P0, PT, R4, R5, PT ;  /* 0x000000050400720c */ /* 0x000fda0003f05270 */
[----:B------:R-:W-:Y:S05]  /*2430*/  @P0 BRA `(.L_x_119) ;  /* 0xfffffff800200947 */ /* 0x000fea000383ffff */
.L_x_86:
[----:B------:R-:W-:Y:S05]  /*2440*/  BSYNC.RECONVERGENT B1 ;  /* 0x0000000000017941 */ /* 0x000fea0003800200 */
.L_x_85:
[----:B------:R-:W-:-:S13]  /*2450*/  LOP3.LUT P0, R4, R0, 0xf, RZ, 0xc0, !PT ;  /* 0x0000000f00047812 */ /* 0x000fda000780c0ff */
[----:B------:R-:W-:Y:S05]  /*2460*/  @!P0 BRA `(.L_x_68) ;  /* 0x0000000400ec8947 */ /* 0x000fea0003800000 */
[----:B------:R-:W-:Y:S01]  /*2470*/  ISETP.GE.U32.AND P0, PT, R4, 0x8, PT ;  /* 0x000000080400780c */ /* 0x000fe20003f06070 */
[----:B------:R-:W-:Y:S01]  /*2480*/  BSSY.RECONVERGENT B1, `(.L_x_120) ;  /* 0x000003f000017945 */ /* 0x000fe20003800200 */
[----:B------:R-:W-:-:S11]  /*2490*/  LOP3.LUT R8, R0, 0x7, RZ, 0xc0, !PT ;  /* 0x0000000700087812 */ /* 0x000fd600078ec0ff */
[----:B------:R-:W-:Y:S05]  /*24a0*/  @!P0 BRA `(.L_x_121) ;  /* 0x0000000000f08947 */ /* 0x000fea0003800000 */
[----:B-1----:R-:W-:-:S05]  /*24b0*/  IMAD.WIDE.U32 R10, R5, 0x4, R2 ;  /* 0x00000004050a7825 */ /* 0x002fca00078e0002 */
[----:B------:R0:W5:Y:S01]  /*24c0*/  LDG.E R7, desc[UR10][R10.64] ;  /* 0x0000000a0a077981 */ /* 0x000162000c1e1900 */
[----:B------:R-:W-:Y:S01]  /*24d0*/  IMAD R4, R9, R0, R5 ;  /* 0x0000000009047224 */ /* 0x000fe200078e0205 */
[----:B------:R-:W-:Y:S04]  /*24e0*/  BSSY.RECONVERGENT B2, `(.L_x_122) ;  /* 0x0000006000027945 */ /* 0x000fe80003800200 */
[----:B------:R-:W-:-:S07]  /*24f0*/  LEA R4, R4, UR9, 0x2 ;  /* 0x0000000904047c11 */ /* 0x000fce000f8e10ff */
.L_x_123:
[----:B------:R-:W1:Y:S02]  /*2500*/  LDS R12, [R4] ;  /* 0x00000000040c7984 */ /* 0x000e640000000800 */
[----:B-1---5:R-:W-:-:S05]  /*2510*/  FADD R13, R7, R12 ;  /* 0x0000000c070d7221 */ /* 0x022fca0000000000 */
[----:B------:R-:W1:Y:S02]  /*2520*/  ATOMS.CAST.SPIN P0, [R4], R12, R13 ;  /* 0x0000000c0400758d */ /* 0x000e64000180000d */
[----:B-1----:R-:W-:Y:S05]  /*2530*/  @!P0 BRA `(.L_x_123) ;  /* 0xfffffffc00f08947 */ /* 0x002fea000383ffff */
[----:B------:R-:W-:Y:S05]  /*2540*/  BSYNC.RECONVERGENT B2 ;  /* 0x0000000000027941 */ /* 0x000fea0003800200 */
.L_x_122:
[----:B------:R1:W5:Y:S01]  /*2550*/  LDG.E R7, desc[UR10][R10.64+0x4] ;  /* 0x0000040a0a077981 */ /* 0x000362000c1e1900 */
[----:B------:R-:W-:Y:S01]  /*2560*/  BSSY.RECONVERGENT B2, `(.L_x_124) ;  /* 0x0000005000027945 */ /* 0x000fe20003800200 */
.L_x_125:
[----:B------:R-:W2:Y:S02]  /*2570*/  LDS R12, [R4+0x4] ;  /* 0x00000400040c7984 */ /* 0x000ea40000000800 */
[----:B--2--5:R-:W-:-:S05]  /*2580*/  FADD R13, R7, R12 ;  /* 0x0000000c070d7221 */ /* 0x024fca0000000000 */
[----:B------:R-:W2:Y:S02]  /*2590*/  ATOMS.CAST.SPIN P0, [R4+0x4], R12, R13 ;  /* 0x0000040c0400758d */ /* 0x000ea4000180000d */
[----:B--2---:R-:W-:Y:S05]  /*25a0*/  @!P0 BRA `(.L_x_125) ;  /* 0xfffffffc00f08947 */ /* 0x004fea000383ffff */
[----:B------:R-:W-:Y:S05]  /*25b0*/  BSYNC.RECONVERGENT B2 ;  /* 0x0000000000027941 */ /* 0x000fea0003800200 */
.L_x_124:
[----:B------:R2:W5:Y:S01]  /*25c0*/  LDG.E R7, desc[UR10][R10.64+0x8] ;  /* 0x0000080a0a077981 */ /* 0x000562000c1e1900 */
[----:B------:R-:W-:Y:S01]  /*25d0*/  BSSY.RECONVERGENT B2, `(.L_x_126) ;  /* 0x0000005000027945 */ /* 0x000fe20003800200 */
.L_x_127:
[----:B------:R-:W3:Y:S02]  /*25e0*/  LDS R12, [R4+0x8] ;  /* 0x00000800040c7984 */ /* 0x000ee40000000800 */
[----:B---3-5:R-:W-:-:S05]  /*25f0*/  FADD R13, R7, R12 ;  /* 0x0000000c070d7221 */ /* 0x028fca0000000000 */
[----:B------:R-:W3:Y:S02]  /*2600*/  ATOMS.CAST.SPIN P0, [R4+0x8], R12, R13 ;  /* 0x0000080c0400758d */ /* 0x000ee4000180000d */
[----:B---3--:R-:W-:Y:S05]  /*2610*/  @!P0 BRA `(.L_x_127) ;  /* 0xfffffffc00f08947 */ /* 0x008fea000383ffff */
[----:B------:R-:W-:Y:S05]  /*2620*/  BSYNC.RECONVERGENT B2 ;  /* 0x0000000000027941 */ /* 0x000fea0003800200 */
.L_x_126:
[----:B------:R3:W5:Y:S01]  /*2630*/  LDG.E R7, desc[UR10][R10.64+0xc] ;  /* 0x00000c0a0a077981 */ /* 0x000762000c1e1900 */
[----:B------:R-:W-:Y:S01]  /*2640*/  BSSY.RECONVERGENT B2, `(.L_x_128) ;  /* 0x0000005000027945 */ /* 0x000fe20003800200 */
.L_x_129:
[----:B------:R-:W4:Y:S02]  /*2650*/  LDS R12, [R4+0xc] ;  /* 0x00000c00040c7984 */ /* 0x000f240000000800 */
[----:B----45:R-:W-:-:S05]  /*2660*/  FADD R13, R7, R12 ;  /* 0x0000000c070d7221 */ /* 0x030fca0000000000 */
[----:B------:R-:W4:Y:S02]  /*2670*/  ATOMS.CAST.SPIN P0, [R4+0xc], R12, R13 ;  /* 0x00000c0c0400758d */ /* 0x000f24000180000d */
[----:B----4-:R-:W-:Y:S05]  /*2680*/  @!P0 BRA `(.L_x_129) ;  /* 0xfffffffc00f08947 */ /* 0x010fea000383ffff */
[----:B------:R-:W-:Y:S05]  /*2690*/  BSYNC.RECONVERGENT B2 ;  /* 0x0000000000027941 */ /* 0x000fea0003800200 */
.L_x_128:
[----:B------:R4:W5:Y:S01]  /*26a0*/  LDG.E R7, desc[UR10][R10.64+0x10] ;  /* 0x0000100a0a077981 */ /* 0x000962000c1e1900 */
[----:B------:R-:W-:Y:S01]  /*26b0*/  BSSY.RECONVERGENT B2, `(.L_x_130) ;  /* 0x0000005000027945 */ /* 0x000fe20003800200 */
.L_x_131:
[----:B------:R-:W0:Y:S02]  /*26c0*/  LDS R12, [R4+0x10] ;  /* 0x00001000040c7984 */ /* 0x000e240000000800 */
[----:B0----5:R-:W-:-:S05]  /*26d0*/  FADD R13, R7, R12 ;  /* 0x0000000c070d7221 */ /* 0x021fca0000000000 */
[----:B------:R-:W0:Y:S02]  /*26e0*/  ATOMS.CAST.SPIN P0, [R4+0x10], R12, R13 ;  /* 0x0000100c0400758d */ /* 0x000e24000180000d */
[----:B0-----:R-:W-:Y:S05]  /*26f0*/  @!P0 BRA `(.L_x_131) ;  /* 0xfffffffc00f08947 */ /* 0x001fea000383ffff */
[----:B------:R-:W-:Y:S05]  /*2700*/  BSYNC.RECONVERGENT B2 ;  /* 0x0000000000027941 */ /* 0x000fea0003800200 */
.L_x_130:
[----:B------:R0:W5:Y:S01]  /*2710*/  LDG.E R7, desc[UR10][R10.64+0x14] ;  /* 0x0000140a0a077981 */ /* 0x000162000c1e1900 */
[----:B------:R-:W-:Y:S01]  /*2720*/  BSSY.RECONVERGENT B2, `(.L_x_132) ;  /* 0x0000005000027945 */ /* 0x000fe20003800200 */
.L_x_133:
[----:B------:R-:W1:Y:S02]  /*2730*/  LDS R12, [R4+0x14] ;  /* 0x00001400040c7984 */ /* 0x000e640000000800 */
[----:B-1---5:R-:W-:-:S05]  /*2740*/  FADD R13, R7, R12 ;  /* 0x0000000c070d7221 */ /* 0x022fca0000000000 */
[----:B------:R-:W1:Y:S02]  /*2750*/  ATOMS.CAST.SPIN P0, [R4+0x14], R12, R13 ;  /* 0x0000140c0400758d */ /* 0x000e64000180000d */
[----:B-1----:R-:W-:Y:S05]  /*2760*/  @!P0 BRA `(.L_x_133) ;  /* 0xfffffffc00f08947 */ /* 0x002fea000383ffff */
[----:B------:R-:W-:Y:S05]  /*2770*/  BSYNC.RECONVERGENT B2 ;  /* 0x0000000000027941 */ /* 0x000fea0003800200 */
.L_x_132:
[----:B------:R1:W5:Y:S01]  /*2780*/  LDG.E R7, desc[UR10][R10.64+0x18] ;  /* 0x0000180a0a077981 */ /* 0x000362000c1e1900 */
[----:B------:R-:W-:Y:S01]  /*2790*/  BSSY.RECONVERGENT B2, `(.L_x_134) ;  /* 0x0000005000027945 */ /* 0x000fe20003800200 */
.L_x_135:
[----:B------:R-:W0:Y:S02]  /*27a0*/  LDS R12, [R4+0x18] ;  /* 0x00001800040c7984 */ /* 0x000e240000000800 */
[----:B0----5:R-:W-:-:S05]  /*27b0*/  FADD R13, R7, R12 ;  /* 0x0000000c070d7221 */ /* 0x021fca0000000000 */
[----:B------:R-:W0:Y:S02]  /*27c0*/  ATOMS.CAST.SPIN P0, [R4+0x18], R12, R13 ;  /* 0x0000180c0400758d */ /* 0x000e24000180000d */
[----:B0-----:R-:W-:Y:S05]  /*27d0*/  @!P0 BRA `(.L_x_135) ;  /* 0xfffffffc00f08947 */ /* 0x001fea000383ffff */
[----:B------:R-:W-:Y:S05]  /*27e0*/  BSYNC.RECONVERGENT B2 ;  /* 0x0000000000027941 */ /* 0x000fea0003800200 */
.L_x_134:
[----:B------:R0:W5:Y:S01]  /*27f0*/  LDG.E R7, desc[UR10][R10.64+0x1c] ;  /* 0x00001c0a0a077981 */ /* 0x000162000c1e1900 */
[----:B------:R-:W-:Y:S01]  /*2800*/  BSSY.RECONVERGENT B2, `(.L_x_136) ;  /* 0x0000005000027945 */ /* 0x000fe20003800200 */
.L_x_137:
[----:B01234-:R-:W0:Y:S02]  /*2810*/  LDS R10, [R4+0x1c] ;  /* 0x00001c00040a7984 */ /* 0x01fe240000000800 */
[----:B0----5:R-:W-:-:S05]  /*2820*/  FADD R11, R7, R10 ;  /* 0x0000000a070b7221 */ /* 0x021fca0000000000 */
[----:B------:R-:W0:Y:S02]  /*2830*/  ATOMS.CAST.SPIN P0, [R4+0x1c], R10, R11 ;  /* 0x00001c0a0400758d */ /* 0x000e24000180000b */
[----:B0-----:R-:W-:Y:S05]  /*2840*/  @!P0 BRA `(.L_x_137) ;  /* 0xfffffffc00f08947 */ /* 0x001fea000383ffff */
[----:B------:R-:W-:Y:S05]  /*2850*/  BSYNC.RECONVERGENT B2 ;  /* 0x0000000000027941 */ /* 0x000fea0003800200 */
.L_x_136:
[----:B------:R-:W-:-:S07]  /*2860*/  VIADD R5, R5, 0x8 ;  /* 0x0000000805057836 */ /* 0x000fce0000000000 */
.L_x_121:
[----:B------:R-:W-:Y:S05]  /*2870*/  BSYNC.RECONVERGENT B1 ;  /* 0x0000000000017941 */ /* 0x000fea0003800200 */
.L_x_120:
[----:B------:R-:W-:-:S13]  /*2880*/  ISETP.NE.AND P0, PT, R8, RZ, PT ;  /* 0x000000ff0800720c */ /* 0x000fda0003f05270 */
        /* <DEDUP_REMOVED lines=10> */
.L_x_141:
[----:B------:R-:W1:Y:S02]  /*2930*/  LDS R12, [R8] ;  /* 0x00000000080c7984 */ /* 0x000e640000000800 */
[----:B-1---5:R-:W-:-:S05]  /*2940*/  FADD R13, R7, R12 ;  /* 0x0000000c070d7221 */ /* 0x022fca0000000000 */
[----:B------:R-:W1:Y:S02]  /*2950*/  ATOMS.CAST.SPIN P0, [R8], R12, R13 ;  /* 0x0000000c0800758d */ /* 0x000e64000180000d */
[----:B-1----:R-:W-:Y:S05]  /*2960*/  @!P0 BRA `(.L_x_141) ;  /* 0xfffffffc00f08947 */ /* 0x002fea000383ffff */
[----:B------:R-:W-:Y:S05]  /*2970*/  BSYNC.RECONVERGENT B2 ;  /* 0x0000000000027941 */ /* 0x000fea0003800200 */
.L_x_140:
[----:B------:R1:W5:Y:S01]  /*2980*/  LDG.E R7, desc[UR10][R10.64+0x4] ;  /* 0x0000040a0a077981 */ /* 0x000362000c1e1900 */
[----:B------:R-:W-:Y:S01]  /*2990*/  BSSY.RECONVERGENT B2, `(.L_x_142) ;  /* 0x0000005000027945 */ /* 0x000fe20003800200 */
.L_x_143:
[----:B------:R-:W2:Y:S02]  /*29a0*/  LDS R12, [R8+0x4] ;  /* 0x00000400080c7984 */ /* 0x000ea40000000800 */
[----:B--2--5:R-:W-:-:S05]  /*29b0*/  FADD R13, R7, R12 ;  /* 0x0000000c070d7221 */ /* 0x024fca0000000000 */
[----:B------:R-:W2:Y:S02]  /*29c0*/  ATOMS.CAST.SPIN P0, [R8+0x4], R12, R13 ;  /* 0x0000040c0800758d */ /* 0x000ea4000180000d */
[----:B--2---:R-:W-:Y:S05]  /*29d0*/  @!P0 BRA `(.L_x_143) ;  /* 0xfffffffc00f08947 */ /* 0x004fea000383ffff */
[----:B------:R-:W-:Y:S05]  /*29e0*/  BSYNC.RECONVERGENT B2 ;  /* 0x0000000000027941 */ /* 0x000fea0003800200 */
.L_x_142:
[----:B------:R2:W5:Y:S01]  /*29f0*/  LDG.E R7, desc[UR10][R10.64+0x8] ;  /* 0x0000080a0a077981 */ /* 0x000562000c1e1900 */
[----:B------:R-:W-:Y:S01]  /*2a00*/  BSSY.RECONVERGENT B2, `(.L_x_144) ;  /* 0x0000005000027945 */ /* 0x000fe20003800200 */
.L_x_145:
[----:B------:R-:W3:Y:S02]  /*2a10*/  LDS R12, [R8+0x8] ;  /* 0x00000800080c7984 */ /* 0x000ee40000000800 */
[----:B---3-5:R-:W-:-:S05]  /*2a20*/  FADD R13, R7, R12 ;  /* 0x0000000c070d7221 */ /* 0x028fca0000000000 */
[----:B------:R-:W3:Y:S02]  /*2a30*/  ATOMS.CAST.SPIN P0, [R8+0x8], R12, R13 ;  /* 0x0000080c0800758d */ /* 0x000ee4000180000d */
[----:B---3--:R-:W-:Y:S05]  /*2a40*/  @!P0 BRA `(.L_x_145) ;  /* 0xfffffffc00f08947 */ /* 0x008fea000383ffff */
[----:B------:R-:W-:Y:S05]  /*2a50*/  BSYNC.RECONVERGENT B2 ;  /* 0x0000000000027941 */ /* 0x000fea0003800200 */
.L_x_144:
[----:B------:R3:W5:Y:S01]  /*2a60*/  LDG.E R7, desc[UR10][R10.64+0xc] ;  /* 0x00000c0a0a077981 */ /* 0x000762000c1e1900 */
[----:B------:R-:W-:Y:S01]  /*2a70*/  BSSY.RECONVERGENT B2, `(.L_x_146) ;  /* 0x0000005000027945 */ /* 0x000fe20003800200 */
.L_x_147:
[----:B0123--:R-:W0:Y:S02]  /*2a80*/  LDS R10, [R8+0xc] ;  /* 0x00000c00080a7984 */ /* 0x00fe240000000800 */
[----:B0----5:R-:W-:-:S05]  /*2a90*/  FADD R11, R7, R10 ;  /* 0x0000000a070b7221 */ /* 0x021fca0000000000 */
[----:B------:R-:W0:Y:S02]  /*2aa0*/  ATOMS.CAST.SPIN P0, [R8+0xc], R10, R11 ;  /* 0x00000c0a0800758d */ /* 0x000e24000180000b */
[----:B0-----:R-:W-:Y:S05]  /*2ab0*/  @!P0 BRA `(.L_x_147) ;  /* 0xfffffffc00f08947 */ /* 0x001fea000383ffff */
[----:B------:R-:W-:Y:S05]  /*2ac0*/  BSYNC.RECONVERGENT B2 ;  /* 0x0000000000027941 */ /* 0x000fea0003800200 */
.L_x_146:
[----:B------:R-:W-:-:S07]  /*2ad0*/  IADD3 R5, PT, PT, R5, 0x4, RZ ;  /* 0x0000000405057810 */ /* 0x000fce0007ffe0ff */
.L_x_139:
[----:B------:R-:W-:Y:S05]  /*2ae0*/  BSYNC.RECONVERGENT B1 ;  /* 0x0000000000017941 */ /* 0x000fea0003800200 */
.L_x_138:
[----:B------:R-:W-:-:S13]  /*2af0*/  ISETP.NE.AND P0, PT, R4, RZ, PT ;  /* 0x000000ff0400720c */ /* 0x000fda0003f05270 */
[----:B------:R-:W-:Y:S05]  /*2b00*/  @!P0 BRA `(.L_x_68) ;  /* 0x0000000000448947 */ /* 0x000fea0003800000 */
[----:B------:R-:W-:-:S07]  /*2b10*/  IMAD.MOV.U32 R7, RZ, RZ, RZ ;  /* 0x000000ffff077224 */ /* 0x000fce00078e00ff */
.L_x_150:
[----:B-1----:R-:W-:Y:S01]  /*2b20*/  IMAD.WIDE.U32 R10, R5, 0x4, R2 ;  /* 0x00000004050a7825 */ /* 0x002fe200078e0002 */
[----:B------:R-:W0:Y:S04]  /*2b30*/  LDCU UR4, c[0x0][0x3b4] ;  /* 0x00007680ff0477ac */ /* 0x000e280008000800 */
[----:B------:R1:W5:Y:S01]  /*2b40*/  LDG.E R13, desc[UR10][R10.64] ;  /* 0x0000000a0a0d7981 */ /* 0x000362000c1e1900 */
[----:B------:R-:W-:Y:S01]  /*2b50*/  BSSY.RECONVERGENT B1, `(.L_x_148) ;  /* 0x0000008000017945 */ /* 0x000fe20003800200 */
[----:B0-----:R-:W-:-:S05]  /*2b60*/  MOV R0, UR4 ;  /* 0x0000000400007c02 */ /* 0x001fca0008000f00 */
[----:B------:R-:W-:-:S05]  /*2b70*/  IMAD R8, R9, R0, R5 ;  /* 0x0000000009087224 */ /* 0x000fca00078e0205 */
[----:B-1----:R-:W-:-:S07]  /*2b80*/  LEA R8, R8, UR9, 0x2 ;  /* 0x0000000908087c11 */ /* 0x002fce000f8e10ff */
.L_x_149:
[----:B------:R-:W0:Y:S02]  /*2b90*/  LDS R10, [R8] ;  /* 0x00000000080a7984 */ /* 0x000e240000000800 */
[----:B0----5:R-:W-:-:S05]  /*2ba0*/  FADD R11, R13, R10 ;  /* 0x0000000a0d0b7221 */ /* 0x021fca0000000000 */
[----:B------:R-:W0:Y:S02]  /*2bb0*/  ATOMS.CAST.SPIN P0, [R8], R10, R11 ;  /* 0x0000000a0800758d */ /* 0x000e24000180000b */
[----:B0-----:R-:W-:Y:S05]  /*2bc0*/  @!P0 BRA `(.L_x_149) ;  /* 0xfffffffc00f08947 */ /* 0x001fea000383ffff */
[----:B------:R-:W-:Y:S05]  /*2bd0*/  BSYNC.RECONVERGENT B1 ;  /* 0x0000000000017941 */ /* 0x000fea0003800200 */
.L_x_148:
[----:B------:R-:W-:Y:S01]  /*2be0*/  VIADD R7, R7, 0x1 ;  /* 0x0000000107077836 */ /* 0x000fe20000000000 */
[----:B------:R-:W-:-:S04]  /*2bf0*/  IADD3 R5, PT, PT, R5, 0x1, RZ ;  /* 0x0000000105057810 */ /* 0x000fc80007ffe0ff */
[----:B------:R-:W-:-:S13]  /*2c00*/  ISETP.NE.AND P0, PT, R7, R4, PT ;  /* 0x000000040700720c */ /* 0x000fda0003f05270 */
[----:B------:R-:W-:Y:S05]  /*2c10*/  @P0 BRA `(.L_x_150) ;  /* 0xfffffffc00c00947 */ /* 0x000fea000383ffff */
.L_x_68:
[----:B------:R-:W-:Y:S05]  /*2c20*/  BSYNC.RECONVERGENT B0 ;  /* 0x0000000000007941 */ /* 0x000fea0003800200 */
.L_x_67:
[----:B------:R-:W-:Y:S01]  /*2c30*/  BAR.SYNC.DEFER_BLOCKING 0x0 ;  /* 0x0000000000007b1d */ /* 0x000fe20000010000 */
[----:B------:R-:W-:-:S13]  /*2c40*/  ISETP.NE.AND P0, PT, R6, RZ, PT ;  /* 0x000000ff0600720c */ /* 0x000fda0003f05270 */
[----:B------:R-:W-:Y:S05]  /*2c50*/  @P0 EXIT ;  /* 0x000000000000094d */ /* 0x000fea0003800000 */
[----:B------:R-:W4:Y:S01]  /*2c60*/  S2UR UR5, SR_CgaCtaId ;  /* 0x00000000000579c3 */ /* 0x000f220000008800 */
[----:B------:R-:W-:-:S07]  /*2c70*/  UMOV UR4, 0x400 ;  /* 0x0000040000047882 */ /* 0x000fce0000000000 */
[----:B0-----:R-:W0:Y:S08]  /*2c80*/  LDC R16, c[0x0][0x3b8] ;  /* 0x0000ee00ff107b82 */ /* 0x001e300000000800 */
[----:B--23--:R-:W2:Y:S01]  /*2c90*/  LDC.64 R2, c[0x0][0x3a8] ;  /* 0x0000ea00ff027b82 */ /* 0x00cea20000000a00 */
[----:B----4-:R-:W-:-:S09]  /*2ca0*/  ULEA UR4, UR5, UR4, 0x18 ;  /* 0x0000000405047291 */ /* 0x010fd2000f8ec0ff */
[----:B------:R-:W2:Y:S01]  /*2cb0*/  LDS R5, [UR4] ;  /* 0x00000004ff057984 */ /* 0x000ea20008000800 */
[----:B0-----:R-:W-:-:S03]  /*2cc0*/  ISETP.GE.AND P0, PT, R16, 0x1, PT ;  /* 0x000000011000780c */ /* 0x001fc60003f06270 */
[----:B--2---:R0:W-:Y:S10]  /*2cd0*/  REDG.E.ADD.STRONG.GPU desc[UR10][R2.64], R5 ;  /* 0x000000050200798e */ /* 0x0041f4000c12e10a */
[----:B------:R-:W-:Y:S05]  /*2ce0*/  @!P0 EXIT ;  /* 0x000000000000894d */ /* 0x000fea0003800000 */
[----:B------:R-:W-:-:S13]  /*2cf0*/  ISETP.GE.AND P0, PT, R0, 0x1, PT ;  /* 0x000000010000780c */ /* 0x000fda0003f06270 */
[----:B------:R-:W-:Y:S05]  /*2d00*/  @!P0 BRA `(.L_x_151) ;  /* 0x0000000400c48947 */ /* 0x000fea0003800000 */
[C---:B0-----:R-:W-:Y:S01]  /*2d10*/  LOP3.LUT R2, R0.reuse, 0x7ffffff8, RZ, 0xc0, !PT ;  /* 0x7ffffff800027812 */ /* 0x041fe200078ec0ff */
[----:B------:R-:W-:Y:S01]  /*2d20*/  IMAD.MOV.U32 R3, RZ, RZ, RZ ;  /* 0x000000ffff037224 */ /* 0x000fe200078e00ff */
[----:B------:R-:W-:Y:S02]  /*2d30*/  LOP3.LUT R0, R0, 0x7, RZ, 0xc0, !PT ;  /* 0x0000000700007812 */ /* 0x000fe400078ec0ff */
[----:B------:R-:W-:-:S07]  /*2d40*/  IADD3 R4, PT, PT, -R2, RZ, RZ ;  /* 0x000000ff02047210 */ /* 0x000fce0007ffe1ff */
.L_x_160:
[C---:B01----:R-:W-:Y:S01]  /*2d50*/  IMAD.SHL.U32 R10, R3.reuse, 0x4, RZ ;  /* 0x00000004030a7824 */ /* 0x043fe200078e00ff */
[----:B------:R-:W0:Y:S04]  /*2d60*/  LDC R8, c[0x0][0x3b4] ;  /* 0x0000ed00ff087b82 */ /* 0x000e280000000800 */
[----:B--2---:R-:W1:Y:S04]  /*2d70*/  LDS R9, [R10+UR7] ;  /* 0x000000070a097984 */ /* 0x004e680008000800 */
[----:B------:R-:W2:Y:S01]  /*2d80*/  LDC.64 R6, c[0x0][0x390] ;  /* 0x0000e400ff067b82 */ /* 0x000ea20000000a00 */
[----:B------:R-:W-:Y:S01]  /*2d90*/  HFMA2 R12, -RZ, RZ, 0, 0 ;  /* 0x00000000ff0c7431 */ /* 0x000fe200000001ff */
[----:B0-----:R-:W-:Y:S01]  /*2da0*/  ISETP.GE.U32.AND P0, PT, R8, 0x8, PT ;  /* 0x000000080800780c */ /* 0x001fe20003f06070 */
[----:B--2---:R-:W-:-:S04]  /*2db0*/  IMAD.WIDE.U32 R6, R3, 0x4, R6 ;  /* 0x0000000403067825 */ /* 0x004fc800078e0006 */
[----:B------:R-:W-:Y:S01]  /*2dc0*/  IMAD R5, R3, R8, RZ ;  /* 0x0000000803057224 */ /* 0x000fe200078e02ff */
[----:B-1----:R0:W-:Y:S07]  /*2dd0*/  REDG.E.ADD.STRONG.GPU desc[UR10][R6.64], R9 ;  /* 0x000000090600798e */ /* 0x0021ee000c12e10a */
[----:B------:R-:W-:Y:S05]  /*2de0*/  @!P0 BRA `(.L_x_152) ;  /* 0x0000000000a08947 */ /* 0x000fea0003800000 */
[----:B------:R-:W1:Y:S01]  /*2df0*/  S2UR UR5, SR_CgaCtaId ;  /* 0x00000000000579c3 */ /* 0x000e620000008800 */
[----:B------:R-:W-:Y:S01]  /*2e00*/  UMOV UR4, 0x400 ;  /* 0x0000040000047882 */ /* 0x000fe20000000000 */
[----:B------:R-:W-:Y:S01]  /*2e10*/  BSSY.RECONVERGENT B0, `(.L_x_153) ;  /* 0x0000024000007945 */ /* 0x000fe20003800200 */
[----:B------:R-:W-:-:S05]  /*2e20*/  UIADD3 UR4, UPT, UPT, UR4, 0x10, URZ ;  /* 0x0000001004047890 */ /* 0x000fca000fffe0ff */
[----:B0-----:R-:W0:Y:S08]  /*2e30*/  LDC.64 R6, c[0x0][0x398] ;  /* 0x0000e600ff067b82 */ /* 0x001e300000000a00 */
[----:B------:R-:W2:Y:S01]  /*2e40*/  LDC R9, c[0x0][0x3b8] ;  /* 0x0000ee00ff097b82 */ /* 0x000ea20000000800 */
[----:B-1----:R-:W-:Y:S01]  /*2e50*/  ULEA UR4, UR5, UR4, 0x18 ;  /* 0x0000000405047291 */ /* 0x002fe2000f8ec0ff */
[----:B0-----:R-:W-:-:S03]  /*2e60*/  IMAD.WIDE.U32 R6, R5, 0x4, R6 ;  /* 0x0000000405067825 */ /* 0x001fc600078e0006 */
[----:B------:R-:W-:Y:S01]  /*2e70*/  IADD3 R12, P0, PT, R6, 0x10, RZ ;  /* 0x00000010060c7810 */ /* 0x000fe20007f1e0ff */
[----:B--2---:R-:W-:Y:S01]  /*2e80*/  IMAD R9, R9, 0x4, R10 ;  /* 0x0000000409097824 */ /* 0x004fe200078e020a */
[----:B------:R-:W-:-:S03]  /*2e90*/  MOV R10, R4 ;  /* 0x00000004000a7202 */ /* 0x000fc60000000f00 */
[----:B------:R-:W-:Y:S02]  /*2ea0*/  IMAD.X R27, RZ, RZ, R7, P0 ;  /* 0x000000ffff1b7224 */ /* 0x000fe400000e0607 */
[----:B------:R-:W-:-:S05]  /*2eb0*/  IMAD R9, R9, R8, UR4 ;  /* 0x0000000409097e24 */ /* 0x000fca000f8e0208 */
[----:B------:R-:W-:-:S07]  /*2ec0*/  IADD3 R9, PT, PT, R9, 0x10, RZ ;  /* 0x0000001009097810 */ /* 0x000fce0007ffe0ff */
.L_x_154:
[----:B0-----:R-:W0:Y:S04]  /*2ed0*/  LDS R11, [R9+-0x10] ;  /* 0xfffff000090b7984 */ /* 0x001e280000000800 */
[----:B------:R-:W1:Y:S04]  /*2ee0*/  LDS R13, [R9+-0xc] ;  /* 0xfffff400090d7984 */ /* 0x000e680000000800 */
[----:B------:R-:W2:Y:S04]  /*2ef0*/  LDS R15, [R9+-0x8] ;  /* 0xfffff800090f7984 */ /* 0x000ea80000000800 */
[----:B------:R-:W3:Y:S04]  /*2f00*/  LDS R17, [R9+-0x4] ;  /* 0xfffffc0009117984 */ /* 0x000ee80000000800 */
[----:B------:R-:W4:Y:S04]  /*2f10*/  LDS R19, [R9] ;  /* 0x0000000009137984 */ /* 0x000f280000000800 */
[----:B------:R-:W5:Y:S04]  /*2f20*/  LDS R21, [R9+0x4] ;  /* 0x0000040009157984 */ /* 0x000f680000000800 */
[----:B------:R-:W5:Y:S04]  /*2f30*/  LDS R23, [R9+0x8] ;  /* 0x0000080009177984 */ /* 0x000f680000000800 */
[----:B------:R-:W5:Y:S01]  /*2f40*/  LDS R25, [R9+0xc] ;  /* 0x00000c0009197984 */ /* 0x000f620000000800 */
[----:B------:R-:W-:Y:S01]  /*2f50*/  VIADD R10, R10, 0x8 ;  /* 0x000000080a0a7836 */ /* 0x000fe20000000000 */
[----:B------:R-:W-:Y:S01]  /*2f60*/  MOV R7, R27 ;  /* 0x0000001b00077202 */ /* 0x000fe20000000f00 */
[----:B------:R-:W-:-:S03]  /*2f70*/  IMAD.MOV.U32 R6, RZ, RZ, R12 ;  /* 0x000000ffff067224 */ /* 0x000fc600078e000c */
[----:B------:R-:W-:Y:S02]  /*2f80*/  ISETP.NE.AND P0, PT, R10, RZ, PT ;  /* 0x000000ff0a00720c */ /* 0x000fe40003f05270 */
[----:B0-----:R0:W-:Y:S04]  /*2f90*/  REDG.E.ADD.F32.FTZ.RN.STRONG.GPU desc[UR10][R6.64+-0x10], R11 ;  /* 0xfffff00b060079a6 */ /* 0x0011e8000c12f30a */
[----:B-1----:R0:W-:Y:S04]  /*2fa0*/  REDG.E.ADD.F32.FTZ.RN.STRONG.GPU desc[UR10][R6.64+-0xc], R13 ;  /* 0xfffff40d060079a6 */ /* 0x0021e8000c12f30a */
[----:B--2---:R0:W-:Y:S01]  /*2fb0*/  REDG.E.ADD.F32.FTZ.RN.STRONG.GPU desc[UR10][R6.64+-0x8], R15 ;  /* 0xfffff80f060079a6 */ /* 0x0041e2000c12f30a */
[----:B------:R-:W-:-:S03]  /*2fc0*/  IADD3 R12, P1, PT, R6, 0x20, RZ ;  /* 0x00000020060c7810 */ /* 0x000fc60007f3e0ff */
[----:B---3--:R0:W-:Y:S04]  /*2fd0*/  REDG.E.ADD.F32.FTZ.RN.STRONG.GPU desc[UR10][R6.64+-0x4], R17 ;  /* 0xfffffc11060079a6 */ /* 0x0081e8000c12f30a */
[----:B----4-:R0:W-:Y:S04]  /*2fe0*/  REDG.E.ADD.F32.FTZ.RN.STRONG.GPU desc[UR10][R6.64], R19 ;  /* 0x00000013060079a6 */ /* 0x0101e8000c12f30a */
[----:B-----5:R0:W-:Y:S04]  /*2ff0*/  REDG.E.ADD.F32.FTZ.RN.STRONG.GPU desc[UR10][R6.64+0x4], R21 ;  /* 0x00000415060079a6 */ /* 0x0201e8000c12f30a */
[----:B------:R0:W-:Y:S01]  /*3000*/  REDG.E.ADD.F32.FTZ.RN.STRONG.GPU desc[UR10][R6.64+0x8], R23 ;  /* 0x00000817060079a6 */ /* 0x0001e2000c12f30a */
[----:B------:R-:W-:-:S03]  /*3010*/  IADD3.X R27, PT, PT, RZ, R7, RZ, P1, !PT ;  /* 0x00000007ff1b7210 */ /* 0x000fc60000ffe4ff */
[----:B------:R0:W-:Y:S01]  /*3020*/  REDG.E.ADD.F32.FTZ.RN.STRONG.GPU desc[UR10][R6.64+0xc], R25 ;  /* 0x00000c19060079a6 */ /* 0x0001e2000c12f30a */
[----:B------:R-:W-:Y:S01]  /*3030*/  VIADD R9, R9, 0x20 ;  /* 0x0000002009097836 */ /* 0x000fe20000000000 */
[----:B------:R-:W-:Y:S06]  /*3040*/  @P0 BRA `(.L_x_154) ;  /* 0xfffffffc00a00947 */ /* 0x000fec000383ffff */
[----:B------:R-:W-:Y:S05]  /*3050*/  BSYNC.RECONVERGENT B0 ;  /* 0x0000000000007941 */ /* 0x000fea0003800200 */
.L_x_153:
[----:B------:R-:W-:-:S07]  /*3060*/  MOV R12, R2 ;  /* 0x00000002000c7202 */ /* 0x000fce0000000f00 */
.L_x_152:
[----:B------:R-:W-:Y:S01]  /*3070*/  ISETP.NE.AND P0, PT, R0, RZ, PT ;  /* 0x000000ff0000720c */ /* 0x000fe20003f05270 */
[----:B------:R-:W-:-:S12]  /*3080*/  BSSY.RECONVERGENT B0, `(.L_x_155) ;  /* 0x0000034000007945 */ /* 0x000fd80003800200 */
[----:B------:R-:W-:Y:S05]  /*3090*/  @!P0 BRA `(.L_x_156) ;  /* 0x0000000000c88947 */ /* 0x000fea0003800000 */
[----:B0-----:R-:W-:Y:S01]  /*30a0*/  VIADD R6, R0, 0xffffffff ;  /* 0xffffffff00067836 */ /* 0x001fe20000000000 */
[----:B------:R-:W-:Y:S01]  /*30b0*/  BSSY.RECONVERGENT B1, `(.L_x_157) ;  /* 0x0000016000017945 */ /* 0x000fe20003800200 */
[----:B------:R-:W-:-:S03]  /*30c0*/  LOP3.LUT P0, R16, R8, 0x3, RZ, 0xc0, !PT ;  /* 0x0000000308107812 */ /* 0x000fc6000780c0ff */
[----:B------:R-:W-:-:S13]  /*30d0*/  ISETP.GE.U32.AND P1, PT, R6, 0x3, PT ;  /* 0x000000030600780c */ /* 0x000fda0003f26070 */
[----:B------:R-:W-:Y:S05]  /*30e0*/  @!P1 BRA `(.L_x_158) ;  /* 0x0000000000489947 */ /* 0x000fea0003800000 */
[CC--:B------:R-:W-:Y:S01]  /*30f0*/  IADD3 R7, PT, PT, R5.reuse, R12.reuse, RZ ;  /* 0x0000000c05077210 */ /* 0x0c0fe20007ffe0ff */
[----:B------:R-:W0:Y:S01]  /*3100*/  LDC.64 R10, c[0x0][0x398] ;  /* 0x0000e600ff0a7b82 */ /* 0x000e220000000a00 */
[----:B------:R-:W1:Y:S01]  /*3110*/  LDCU.64 UR4, c[0x0][0x398] ;  /* 0x00007300ff0477ac */ /* 0x000e620008000a00 */
[----:B------:R-:W-:Y:S02]  /*3120*/  IADD3 R14, P1, PT, R5, R12, RZ ;  /* 0x0000000c050e7210 */ /* 0x000fe40007f3e0ff */
[----:B------:R-:W-:-:S03]  /*3130*/  LEA R9, R7, UR9, 0x2 ;  /* 0x0000000907097c11 */ /* 0x000fc6000f8e10ff */
[----:B------:R-:W-:Y:S02]  /*3140*/  IMAD.X R21, RZ, RZ, RZ, P1 ;  /* 0x000000ffff157224 */ /* 0x000fe400008e06ff */
[----:B------:R-:W2:Y:S04]  /*3150*/  LDS R13, [R9] ;  /* 0x00000000090d7984 */ /* 0x000ea80000000800 */
[----:B------:R-:W3:Y:S04]  /*3160*/  LDS R15, [R9+0x4] ;  /* 0x00000400090f7984 */ /* 0x000ee80000000800 */
[----:B------:R-:W4:Y:S01]  /*3170*/  LDS R17, [R9+0x8] ;  /* 0x0000080009117984 */ /* 0x000f220000000800 */
[----:B-1----:R-:W-:-:S03]  /*3180*/  LEA R6, P1, R14, UR4, 0x2 ;  /* 0x000000040e067c11 */ /* 0x002fc6000f8210ff */
[----:B------:R-:W1:Y:S01]  /*3190*/  LDS R19, [R9+0xc] ;  /* 0x00000c0009137984 */ /* 0x000e620000000800 */
[----:B0-----:R-:W-:Y:S01]  /*31a0*/  IMAD.WIDE.U32 R10, R7, 0x4, R10 ;  /* 0x00000004070a7825 */ /* 0x001fe200078e000a */
[----:B------:R-:W-:-:S04]  /*31b0*/  LEA.HI.X R7, R14, UR5, R21, 0x2, P1 ;  /* 0x000000050e077c11 */ /* 0x000fc800088f1415 */
[----:B--2---:R0:W-:Y:S04]  /*31c0*/  REDG.E.ADD.F32.FTZ.RN.STRONG.GPU desc[UR10][R10.64], R13 ;  /* 0x0000000d0a0079a6 */ /* 0x0041e8000c12f30a */
[----:B---3--:R0:W-:Y:S04]  /*31d0*/  REDG.E.ADD.F32.FTZ.RN.STRONG.GPU desc[UR10][R6.64+0x4], R15 ;  /* 0x0000040f060079a6 */ /* 0x0081e8000c12f30a */
[----:B----4-:R0:W-:Y:S04]  /*31e0*/  REDG.E.ADD.F32.FTZ.RN.STRONG.GPU desc[UR10][R6.64+0x8], R17 ;  /* 0x00000811060079a6 */ /* 0x0101e8000c12f30a */
[----:B-1----:R0:W-:Y:S01]  /*31f0*/  REDG.E.ADD.F32.FTZ.RN.STRONG.GPU desc[UR10][R6.64+0xc], R19 ;  /* 0x00000c13060079a6 */ /* 0x0021e2000c12f30a */
[----:B------:R-:W-:-:S07]  /*3200*/  IADD3 R12, PT, PT, R12, 0x4, RZ ;  /* 0x000000040c0c7810 */ /* 0x000fce0007ffe0ff */
.L_x_158:
[----:B------:R-:W-:Y:S05]  /*3210*/  BSYNC.RECONVERGENT B1 ;  /* 0x0000000000017941 */ /* 0x000fea0003800200 */
.L_x_157:
[----:B------:R-:W-:Y:S05]  /*3220*/  @!P0 BRA `(.L_x_156) ;  /* 0x0000000000648947 */ /* 0x000fea0003800000 */
[----:B------:R-:W-:Y:S02]  /*3230*/  ISETP.NE.AND P0, PT, R16, 0x1, PT ;  /* 0x000000011000780c */ /* 0x000fe40003f05270 */
[----:B------:R-:W-:-:S04]  /*3240*/  LOP3.LUT R8, R8, 0x1, RZ, 0xc0, !PT ;  /* 0x0000000108087812 */ /* 0x000fc800078ec0ff */
[----:B------:R-:W-:-:S07]  /*3250*/  ISETP.NE.U32.AND P1, PT, R8, 0x1, PT ;  /* 0x000000010800780c */ /* 0x000fce0003f25070 */
[----:B------:R-:W-:Y:S06]  /*3260*/  @!P0 BRA `(.L_x_159) ;  /* 0x0000000000388947 */ /* 0x000fec0003800000 */
[C---:B------:R-:W-:Y:S01]  /*3270*/  IMAD.IADD R9, R5.reuse, 0x1, R12 ;  /* 0x0000000105097824 */ /* 0x040fe200078e020c */
[----:B0-----:R-:W0:Y:S01]  /*3280*/  LDC.64 R6, c[0x0][0x398] ;  /* 0x0000e600ff067b82 */ /* 0x001e220000000a00 */
[----:B------:R-:W1:Y:S01]  /*3290*/  LDCU.64 UR4, c[0x0][0x398] ;  /* 0x00007300ff0477ac */ /* 0x000e620008000a00 */
[----:B------:R-:W-:Y:S02]  /*32a0*/  IADD3 R13, P0, PT, R5, R12, RZ ;  /* 0x0000000c050d7210 */ /* 0x000fe40007f1e0ff */
[----:B------:R-:W-:Y:S02]  /*32b0*/  LEA R10, R9, UR9, 0x2 ;  /* 0x00000009090a7c11 */ /* 0x000fe4000f8e10ff */
[----:B------:R-:W-:-:S03]  /*32c0*/  IADD3.X R14, PT, PT, RZ, RZ, RZ, P0, !PT ;  /* 0x000000ffff0e7210 */ /* 0x000fc600007fe4ff */
[----:B------:R-:W2:Y:S04]  /*32d0*/  LDS R11, [R10] ;  /* 0x000000000a0b7984 */ /* 0x000ea80000000800 */
[----:B------:R-:W3:Y:S01]  /*32e0*/  LDS R15, [R10+0x4] ;  /* 0x000004000a0f7984 */ /* 0x000ee20000000800 */
[----:B-1----:R-:W-:Y:S01]  /*32f0*/  LEA R8, P0, R13, UR4, 0x2 ;  /* 0x000000040d087c11 */ /* 0x002fe2000f8010ff */
[----:B0-----:R-:W-:-:S03]  /*3300*/  IMAD.WIDE.U32 R6, R9, 0x4, R6 ;  /* 0x0000000409067825 */ /* 0x001fc600078e0006 */
[----:B------:R-:W-:Y:S02]  /*3310*/  LEA.HI.X R9, R13, UR5, R14, 0x2, P0 ;  /* 0x000000050d097c11 */ /* 0x000fe400080f140e */
[----:B--2---:R1:W-:Y:S04]  /*3320*/  REDG.E.ADD.F32.FTZ.RN.STRONG.GPU desc[UR10][R6.64], R11 ;  /* 0x0000000b060079a6 */ /* 0x0043e8000c12f30a */
[----:B---3--:R1:W-:Y:S01]  /*3330*/  REDG.E.ADD.F32.FTZ.RN.STRONG.GPU desc[UR10][R8.64+0x4], R15 ;  /* 0x0000040f080079a6 */ /* 0x0083e2000c12f30a */
[----:B------:R-:W-:-:S07]  /*3340*/  VIADD R12, R12, 0x2 ;  /* 0x000000020c0c7836 */ /* 0x000fce0000000000 */
.L_x_159:
[----:B------:R-:W-:Y:S05]  /*3350*/  @P1 BRA `(.L_x_156) ;  /* 0x0000000000181947 */ /* 0x000fea0003800000 */
[----:B------:R-:W-:Y:S01]  /*3360*/  IADD3 R5, PT, PT, R5, R12, RZ ;  /* 0x0000000c05057210 */ /* 0x000fe20007ffe0ff */
[----:B01----:R-:W0:Y:S03]  /*3370*/  LDC.64 R6, c[0x0][0x398] ;  /* 0x0000e600ff067b82 */ /* 0x003e260000000a00 */
[----:B------:R-:W-:-:S05]  /*3380*/  LEA R8, R5, UR9, 0x2 ;  /* 0x0000000905087c11 */ /* 0x000fca000f8e10ff */
[----:B------:R-:W1:Y:S01]  /*3390*/  LDS R9, [R8] ;  /* 0x0000000008097984 */ /* 0x000e620000000800 */
[----:B0-----:R-:W-:-:S05]  /*33a0*/  IMAD.WIDE.U32 R6, R5, 0x4, R6 ;  /* 0x0000000405067825 */ /* 0x001fca00078e0006 */
[----:B-1----:R2:W-:Y:S02]  /*33b0*/  REDG.E.ADD.F32.FTZ.RN.STRONG.GPU desc[UR10][R6.64], R9 ;  /* 0x00000009060079a6 */ /* 0x0025e4000c12f30a */
.L_x_156:
[----:B------:R-:W-:Y:S05]  /*33c0*/  BSYNC.RECONVERGENT B0 ;  /* 0x0000000000007941 */ /* 0x000fea0003800200 */
.L_x_155:
[----:B------:R-:W3:Y:S01]  /*33d0*/  LDCU UR4, c[0x0][0x3b8] ;  /* 0x00007700ff0477ac */ /* 0x000ee20008000800 */
[----:B------:R-:W-:-:S05]  /*33e0*/  VIADD R3, R3, 0x1 ;  /* 0x0000000103037836 */ /* 0x000fca0000000000 */
[----:B---3--:R-:W-:-:S13]  /*33f0*/  ISETP.NE.AND P0, PT, R3, UR4, PT ;  /* 0x0000000403007c0c */ /* 0x008fda000bf05270 */
[----:B------:R-:W-:Y:S05]  /*3400*/  @!P0 EXIT ;  /* 0x000000000000894d */ /* 0x000fea0003800000 */
[----:B------:R-:W-:Y:S05]  /*3410*/  BRA `(.L_x_160) ;  /* 0xfffffff8004c7947 */ /* 0x000fea000383ffff */
.L_x_151:
[C---:B------:R-:W-:Y:S01]  /*3420*/  ISETP.GE.U32.AND P0, PT, R16.reuse, 0x8, PT ;  /* 0x000000081000780c */ /* 0x040fe20003f06070 */
[----:B------:R-:W-:Y:S01]  /*3430*/  HFMA2 R0, -RZ, RZ, 0, 0 ;  /* 0x00000000ff007431 */ /* 0x000fe200000001ff */
[----:B------:R-:W-:-:S04]  /*3440*/  LOP3.LUT R17, R16, 0x7, RZ, 0xc0, !PT ;  /* 0x0000000710117812 */ /* 0x000fc800078ec0ff */
[----:B------:R-:W-:-:S07]  /*3450*/  ISETP.NE.AND P1, PT, R17, RZ, PT ;  /* 0x000000ff1100720c */ /* 0x000fce0003f25270 */
[----:B------:R-:W-:Y:S06]  /*3460*/  @!P0 BRA `(.L_x_161) ;  /* 0x0000000000508947 */ /* 0x000fec0003800000 */
[----:B0-----:R-:W0:Y:S01]  /*3470*/  LDC.64 R4, c[0x0][0x390] ;  /* 0x0000e400ff047b82 */ /* 0x001e220000000a00 */
[----:B------:R-:W-:Y:S01]  /*3480*/  LOP3.LUT R0, R16, 0x7ffffff8, RZ, 0xc0, !PT ;  /* 0x7ffffff810007812 */ /* 0x000fe200078ec0ff */
[----:B------:R-:W-:-:S07]  /*3490*/  IMAD.MOV.U32 R7, RZ, RZ, RZ ;  /* 0x000000ffff077224 */ /* 0x000fce00078e00ff */
.L_x_162:
[C---:B------:R-:W-:Y:S01]  /*34a0*/  LEA R6, R7.reuse, UR7, 0x2 ;  /* 0x0000000707067c11 */ /* 0x040fe2000f8e10ff */
[----:B0---4-:R-:W-:-:S04]  /*34b0*/  IMAD.WIDE.U32 R2, R7, 0x4, R4 ;  /* 0x0000000407027825 */ /* 0x011fc800078e0004 */
[----:B------:R-:W0:Y:S04]  /*34c0*/  LDS.64 R8, [R6] ;  /* 0x0000000006087984 */ /* 0x000e280000000a00 */
[----:B-1----:R-:W1:Y:S04]  /*34d0*/  LDS.64 R10, [R6+0x8] ;  /* 0x00000800060a7984 */ /* 0x002e680000000a00 */
[----:B------:R-:W2:Y:S04]  /*34e0*/  LDS.64 R12, [R6+0x10] ;  /* 0x00001000060c7984 */ /* 0x000ea80000000a00 */
[----:B------:R-:W3:Y:S01]  /*34f0*/  LDS.64 R14, [R6+0x18] ;  /* 0x00001800060e7984 */ /* 0x000ee20000000a00 */
[----:B------:R-:W-:-:S04]  /*3500*/  IADD3 R7, PT, PT, R7, 0x8, RZ ;  /* 0x0000000807077810 */ /* 0x000fc80007ffe0ff */
[----:B------:R-:W-:Y:S01]  /*3510*/  ISETP.NE.AND P0, PT, R7, R0, PT ;  /* 0x000000000700720c */ /* 0x000fe20003f05270 */
[----:B0-----:R4:W-:Y:S04]  /*3520*/  REDG.E.ADD.STRONG.GPU desc[UR10][R2.64], R8 ;  /* 0x000000080200798e */ /* 0x0019e8000c12e10a */
[----:B------:R4:W-:Y:S04]  /*3530*/  REDG.E.ADD.STRONG.GPU desc[UR10][R2.64+0x4], R9 ;  /* 0x000004090200798e */ /* 0x0009e8000c12e10a */
[----:B-1----:R4:W-:Y:S04]  /*3540*/  REDG.E.ADD.STRONG.GPU desc[UR10][R2.64+0x8], R10 ;  /* 0x0000080a0200798e */ /* 0x0029e8000c12e10a */
[----:B------:R4:W-:Y:S04]  /*3550*/  REDG.E.ADD.STRONG.GPU desc[UR10][R2.64+0xc], R11 ;  /* 0x00000c0b0200798e */ /* 0x0009e8000c12e10a */
[----:B--2---:R4:W-:Y:S04]  /*3560*/  REDG.E.ADD.STRONG.GPU desc[UR10][R2.64+0x10], R12 ;  /* 0x0000100c0200798e */ /* 0x0049e8000c12e10a */
[----:B------:R4:W-:Y:S04]  /*3570*/  REDG.E.ADD.STRONG.GPU desc[UR10][R2.64+0x14], R13 ;  /* 0x0000140d0200798e */ /* 0x0009e8000c12e10a */
[----:B---3--:R4:W-:Y:S04]  /*3580*/  REDG.E.ADD.STRONG.GPU desc[UR10][R2.64+0x18], R14 ;  /* 0x0000180e0200798e */ /* 0x0089e8000c12e10a */
[----:B------:R4:W-:Y:S01]  /*3590*/  REDG.E.ADD.STRONG.GPU desc[UR10][R2.64+0x1c], R15 ;  /* 0x00001c0f0200798e */ /* 0x0009e2000c12e10a */
[----:B------:R-:W-:Y:S05]  /*35a0*/  @P0 BRA `(.L_x_162) ;  /* 0xfffffffc00bc0947 */ /* 0x000fea000383ffff */
.L_x_161:
[----:B------:R-:W-:Y:S05]  /*35b0*/  @!P1 EXIT ;  /* 0x000000000000994d */ /* 0x000fea0003800000 */
[----:B------:R-:W-:Y:S02]  /*35c0*/  ISETP.GE.U32.AND P0, PT, R17, 0x4, PT ;  /* 0x000000041100780c */ /* 0x000fe40003f06070 */
[----:B------:R-:W-:-:S04]  /*35d0*/  LOP3.LUT R6, R16, 0x3, RZ, 0xc0, !PT ;  /* 0x0000000310067812 */ /* 0x000fc800078ec0ff */
[----:B------:R-:W-:-:S07]  /*35e0*/  ISETP.NE.AND P1, PT, R6, RZ, PT ;  /* 0x000000ff0600720c */ /* 0x000fce0003f25270 */
[----:B------:R-:W-:Y:S06]  /*35f0*/  @!P0 BRA `(.L_x_163) ;  /* 0x0000000000308947 */ /* 0x000fec0003800000 */
[C---:B------:R-:W-:Y:S01]  /*3600*/  LEA R4, R0.reuse, UR7, 0x2 ;  /* 0x0000000700047c11 */ /* 0x040fe2000f8e10ff */
[----:B0---4-:R-:W0:Y:S04]  /*3610*/  LDC.64 R2, c[0x0][0x390] ;  /* 0x0000e400ff027b82 */ /* 0x011e280000000a00 */
[----:B------:R-:W2:Y:S04]  /*3620*/  LDS R5, [R4] ;  /* 0x0000000004057984 */ /* 0x000ea80000000800 */
[----:B------:R-:W3:Y:S04]  /*3630*/  LDS R7, [R4+0x4] ;  /* 0x0000040004077984 */ /* 0x000ee80000000800 */
[----:B------:R-:W4:Y:S04]  /*3640*/  LDS R9, [R4+0x8] ;  /* 0x0000080004097984 */ /* 0x000f280000000800 */
[----:B------:R-:W5:Y:S01]  /*3650*/  LDS R11, [R4+0xc] ;  /* 0x00000c00040b7984 */ /* 0x000f620000000800 */
[----:B0-----:R-:W-:-:S05]  /*3660*/  IMAD.WIDE.U32 R2, R0, 0x4, R2 ;  /* 0x0000000400027825 */ /* 0x001fca00078e0002 */
[----:B--2---:R2:W-:Y:S04]  /*3670*/  REDG.E.ADD.STRONG.GPU desc[UR10][R2.64], R5 ;  /* 0x000000050200798e */ /* 0x0045e8000c12e10a */
[----:B---3--:R2:W-:Y:S04]  /*3680*/  REDG.E.ADD.STRONG.GPU desc[UR10][R2.64+0x4], R7 ;  /* 0x000004070200798e */ /* 0x0085e8000c12e10a */
[----:B----4-:R2:W-:Y:S04]  /*3690*/  REDG.E.ADD.STRONG.GPU desc[UR10][R2.64+0x8], R9 ;  /* 0x000008090200798e */ /* 0x0105e8000c12e10a */
[----:B-----5:R2:W-:Y:S01]  /*36a0*/  REDG.E.ADD.STRONG.GPU desc[UR10][R2.64+0xc], R11 ;  /* 0x00000c0b0200798e */ /* 0x0205e2000c12e10a */
[----:B------:R-:W-:-:S07]  /*36b0*/  VIADD R0, R0, 0x4 ;  /* 0x0000000400007836 */ /* 0x000fce0000000000 */
.L_x_163:
[----:B------:R-:W-:Y:S05]  /*36c0*/  @!P1 EXIT ;  /* 0x000000000000994d */ /* 0x000fea0003800000 */
[----:B------:R-:W-:Y:S02]  /*36d0*/  ISETP.NE.AND P0, PT, R6, 0x1, PT ;  /* 0x000000010600780c */ /* 0x000fe40003f05270 */
[----:B0-2-4-:R-:W-:-:S04]  /*36e0*/  LOP3.LUT R2, R16, 0x1, RZ, 0xc0, !PT ;  /* 0x0000000110027812 */ /* 0x015fc800078ec0ff */
[----:B------:R-:W-:-:S07]  /*36f0*/  ISETP.NE.U32.AND P1, PT, R2, 0x1, PT ;  /* 0x000000010200780c */ /* 0x000fce0003f25070 */
[----:B------:R-:W-:Y:S06]  /*3700*/  @!P0 BRA `(.L_x_164) ;  /* 0x0000000000208947 */ /* 0x000fec0003800000 */
[C---:B------:R-:W-:Y:S01]  /*3710*/  LEA R4, R0.reuse, UR7, 0x2 ;  /* 0x0000000700047c11 */ /* 0x040fe2000f8e10ff */
[----:B------:R-:W0:Y:S04]  /*3720*/  LDC.64 R2, c[0x0][0x390] ;  /* 0x0000e400ff027b82 */ /* 0x000e280000000a00 */
[----:B------:R-:W2:Y:S04]  /*3730*/  LDS R5, [R4] ;  /* 0x0000000004057984 */ /* 0x000ea80000000800 */
[----:B------:R-:W3:Y:S01]  /*3740*/  LDS R7, [R4+0x4] ;  /* 0x0000040004077984 */ /* 0x000ee20000000800 */
[----:B0-----:R-:W-:-:S05]  /*3750*/  IMAD.WIDE.U32 R2, R0, 0x4, R2 ;  /* 0x0000000400027825 */ /* 0x001fca00078e0002 */
[----:B--2---:R0:W-:Y:S04]  /*3760*/  REDG.E.ADD.STRONG.GPU desc[UR10][R2.64], R5 ;  /* 0x000000050200798e */ /* 0x0041e8000c12e10a */
[----:B---3--:R0:W-:Y:S01]  /*3770*/  REDG.E.ADD.STRONG.GPU desc[UR10][R2.64+0x4], R7 ;  /* 0x000004070200798e */ /* 0x0081e2000c12e10a */
[----:B------:R-:W-:-:S07]  /*3780*/  IADD3 R0, PT, PT, R0, 0x2, RZ ;  /* 0x0000000200007810 */ /* 0x000fce0007ffe0ff */
.L_x_164:
[----:B------:R-:W-:Y:S05]  /*3790*/  @P1 EXIT ;  /* 0x000000000000194d */ /* 0x000fea0003800000 */
[C---:B------:R-:W-:Y:S01]  /*37a0*/  LEA R4, R0.reuse, UR7, 0x2 ;  /* 0x0000000700047c11 */ /* 0x040fe2000f8e10ff */
[----:B0-----:R-:W0:Y:S04]  /*37b0*/  LDC.64 R2, c[0x0][0x390] ;  /* 0x0000e400ff027b82 */ /* 0x001e280000000a00 */
[----:B------:R-:W2:Y:S01]  /*37c0*/  LDS R5, [R4] ;  /* 0x0000000004057984 */ /* 0x000ea20000000800 */
[----:B0-----:R-:W-:-:S05]  /*37d0*/  IMAD.WIDE.U32 R2, R0, 0x4, R2 ;  /* 0x0000000400027825 */ /* 0x001fca00078e0002 */
[----:B--2---:R-:W-:Y:S01]  /*37e0*/  REDG.E.ADD.STRONG.GPU desc[UR10][R2.64], R5 ;  /* 0x000000050200798e */ /* 0x004fe2000c12e10a */
[----:B------:R-:W-:Y:S05]  /*37f0*/  EXIT ;  /* 0x000000000000794d */ /* 0x000fea0003800000 */
.L_x_165:
        /* <DEDUP_REMOVED lines=16> */
.L_x_168:


//--------------------- .nv.shared._Z13step_2_kernelPfS_PiS_ii --------------------------
	.section	.nv.shared._Z13step_2_kernelPfS_PiS_ii,"aw",@nobits
	.sectionflags	@""
	.align	16
	.zero		1024


//--------------------- .nv.shared.reserved.0     --------------------------
	.section	.nv.shared.reserved.0,"aw",@nobits
	.weak		__nv_reservedSMEM_offset_0_alias
	.size		__nv_reservedSMEM_offset_0_alias, 0, 64
	.other		__nv_reservedSMEM_offset_0_alias,@"STO_CUDA_RESERVED_SHARED STV_DEFAULT"
__nv_reservedSMEM_offset_0_alias:
	.zero		0
	.zero		64


//--------------------- .nv.shared._Z13step_1_kernelPfS_PiS_S0_S0_iii --------------------------
	.section	.nv.shared._Z13step_1_kernelPfS_PiS_S0_S0_iii,"aw",@nobits
	.sectionflags	@""
	.align	16
.nv.shared._Z13step_1_kernelPfS_PiS_S0_S0_iii:
	.zero		1040


//--------------------- .nv.constant0._Z13step_2_kernelPfS_PiS_ii --------------------------
	.section	.nv.constant0._Z13step_2_kernelPfS_PiS_ii,"a",@progbits
	.sectionflags	@""
	.align	4
.nv.constant0._Z13step_2_kernelPfS_PiS_ii:
	.zero		936


//--------------------- .nv.constant0._Z13step_1_kernelPfS_PiS_S0_S0_iii --------------------------
	.section	.nv.constant0._Z13step_1_kernelPfS_PiS_S0_S0_iii,"a",@progbits
	.sectionflags	@""
	.align	4
.nv.constant0._Z13step_1_kernelPfS_PiS_S0_S0_iii:
	.zero		956


//--------------------- SYMBOLS --------------------------

	.type		.nv.reservedSmem.offset0,@object
	.size		.nv.reservedSmem.offset0,0x4
	.type		.nv.reservedSmem.cap,@object
	.size		.nv.reservedSmem.cap,0x4
